//
// Generated by NVIDIA NVVM Compiler
//
// Compiler Build ID: CL-36424714
// Cuda compilation tools, release 13.0, V13.0.88
// Based on NVVM 20.0.0
//

.version 9.0
.target sm_100
.address_size 64

	// .globl	_Z9updatephiPfS_S_iiS_S_S_S_S_S_S_S_S_S_S_S_S_S_S_S_S_S_S_S_S_S_S_S_S_S_S_

.visible .entry _Z9updatephiPfS_S_iiS_S_S_S_S_S_S_S_S_S_S_S_S_S_S_S_S_S_S_S_S_S_S_S_S_S_S_(
	.param .u64 .ptr .align 1 _Z9updatephiPfS_S_iiS_S_S_S_S_S_S_S_S_S_S_S_S_S_S_S_S_S_S_S_S_S_S_S_S_S_S__param_0,
	.param .u64 .ptr .align 1 _Z9updatephiPfS_S_iiS_S_S_S_S_S_S_S_S_S_S_S_S_S_S_S_S_S_S_S_S_S_S_S_S_S_S__param_1,
	.param .u64 .ptr .align 1 _Z9updatephiPfS_S_iiS_S_S_S_S_S_S_S_S_S_S_S_S_S_S_S_S_S_S_S_S_S_S_S_S_S_S__param_2,
	.param .u32 _Z9updatephiPfS_S_iiS_S_S_S_S_S_S_S_S_S_S_S_S_S_S_S_S_S_S_S_S_S_S_S_S_S_S__param_3,
	.param .u32 _Z9updatephiPfS_S_iiS_S_S_S_S_S_S_S_S_S_S_S_S_S_S_S_S_S_S_S_S_S_S_S_S_S_S__param_4,
	.param .u64 .ptr .align 1 _Z9updatephiPfS_S_iiS_S_S_S_S_S_S_S_S_S_S_S_S_S_S_S_S_S_S_S_S_S_S_S_S_S_S__param_5,
	.param .u64 .ptr .align 1 _Z9updatephiPfS_S_iiS_S_S_S_S_S_S_S_S_S_S_S_S_S_S_S_S_S_S_S_S_S_S_S_S_S_S__param_6,
	.param .u64 .ptr .align 1 _Z9updatephiPfS_S_iiS_S_S_S_S_S_S_S_S_S_S_S_S_S_S_S_S_S_S_S_S_S_S_S_S_S_S__param_7,
	.param .u64 .ptr .align 1 _Z9updatephiPfS_S_iiS_S_S_S_S_S_S_S_S_S_S_S_S_S_S_S_S_S_S_S_S_S_S_S_S_S_S__param_8,
	.param .u64 .ptr .align 1 _Z9updatephiPfS_S_iiS_S_S_S_S_S_S_S_S_S_S_S_S_S_S_S_S_S_S_S_S_S_S_S_S_S_S__param_9,
	.param .u64 .ptr .align 1 _Z9updatephiPfS_S_iiS_S_S_S_S_S_S_S_S_S_S_S_S_S_S_S_S_S_S_S_S_S_S_S_S_S_S__param_10,
	.param .u64 .ptr .align 1 _Z9updatephiPfS_S_iiS_S_S_S_S_S_S_S_S_S_S_S_S_S_S_S_S_S_S_S_S_S_S_S_S_S_S__param_11,
	.param .u64 .ptr .align 1 _Z9updatephiPfS_S_iiS_S_S_S_S_S_S_S_S_S_S_S_S_S_S_S_S_S_S_S_S_S_S_S_S_S_S__param_12,
	.param .u64 .ptr .align 1 _Z9updatephiPfS_S_iiS_S_S_S_S_S_S_S_S_S_S_S_S_S_S_S_S_S_S_S_S_S_S_S_S_S_S__param_13,
	.param .u64 .ptr .align 1 _Z9updatephiPfS_S_iiS_S_S_S_S_S_S_S_S_S_S_S_S_S_S_S_S_S_S_S_S_S_S_S_S_S_S__param_14,
	.param .u64 .ptr .align 1 _Z9updatephiPfS_S_iiS_S_S_S_S_S_S_S_S_S_S_S_S_S_S_S_S_S_S_S_S_S_S_S_S_S_S__param_15,
	.param .u64 .ptr .align 1 _Z9updatephiPfS_S_iiS_S_S_S_S_S_S_S_S_S_S_S_S_S_S_S_S_S_S_S_S_S_S_S_S_S_S__param_16,
	.param .u64 .ptr .align 1 _Z9updatephiPfS_S_iiS_S_S_S_S_S_S_S_S_S_S_S_S_S_S_S_S_S_S_S_S_S_S_S_S_S_S__param_17,
	.param .u64 .ptr .align 1 _Z9updatephiPfS_S_iiS_S_S_S_S_S_S_S_S_S_S_S_S_S_S_S_S_S_S_S_S_S_S_S_S_S_S__param_18,
	.param .u64 .ptr .align 1 _Z9updatephiPfS_S_iiS_S_S_S_S_S_S_S_S_S_S_S_S_S_S_S_S_S_S_S_S_S_S_S_S_S_S__param_19,
	.param .u64 .ptr .align 1 _Z9updatephiPfS_S_iiS_S_S_S_S_S_S_S_S_S_S_S_S_S_S_S_S_S_S_S_S_S_S_S_S_S_S__param_20,
	.param .u64 .ptr .align 1 _Z9updatephiPfS_S_iiS_S_S_S_S_S_S_S_S_S_S_S_S_S_S_S_S_S_S_S_S_S_S_S_S_S_S__param_21,
	.param .u64 .ptr .align 1 _Z9updatephiPfS_S_iiS_S_S_S_S_S_S_S_S_S_S_S_S_S_S_S_S_S_S_S_S_S_S_S_S_S_S__param_22,
	.param .u64 .ptr .align 1 _Z9updatephiPfS_S_iiS_S_S_S_S_S_S_S_S_S_S_S_S_S_S_S_S_S_S_S_S_S_S_S_S_S_S__param_23,
	.param .u64 .ptr .align 1 _Z9updatephiPfS_S_iiS_S_S_S_S_S_S_S_S_S_S_S_S_S_S_S_S_S_S_S_S_S_S_S_S_S_S__param_24,
	.param .u64 .ptr .align 1 _Z9updatephiPfS_S_iiS_S_S_S_S_S_S_S_S_S_S_S_S_S_S_S_S_S_S_S_S_S_S_S_S_S_S__param_25,
	.param .u64 .ptr .align 1 _Z9updatephiPfS_S_iiS_S_S_S_S_S_S_S_S_S_S_S_S_S_S_S_S_S_S_S_S_S_S_S_S_S_S__param_26,
	.param .u64 .ptr .align 1 _Z9updatephiPfS_S_iiS_S_S_S_S_S_S_S_S_S_S_S_S_S_S_S_S_S_S_S_S_S_S_S_S_S_S__param_27,
	.param .u64 .ptr .align 1 _Z9updatephiPfS_S_iiS_S_S_S_S_S_S_S_S_S_S_S_S_S_S_S_S_S_S_S_S_S_S_S_S_S_S__param_28,
	.param .u64 .ptr .align 1 _Z9updatephiPfS_S_iiS_S_S_S_S_S_S_S_S_S_S_S_S_S_S_S_S_S_S_S_S_S_S_S_S_S_S__param_29,
	.param .u64 .ptr .align 1 _Z9updatephiPfS_S_iiS_S_S_S_S_S_S_S_S_S_S_S_S_S_S_S_S_S_S_S_S_S_S_S_S_S_S__param_30,
	.param .u64 .ptr .align 1 _Z9updatephiPfS_S_iiS_S_S_S_S_S_S_S_S_S_S_S_S_S_S_S_S_S_S_S_S_S_S_S_S_S_S__param_31
)
{
	.reg .pred 	%p<38>;
	.reg .b32 	%r<20>;
	.reg .b32 	%f<145>;
	.reg .b64 	%rd<109>;
	.reg .b64 	%fd<33>;

	ld.param.u64 	%rd50, [_Z9updatephiPfS_S_iiS_S_S_S_S_S_S_S_S_S_S_S_S_S_S_S_S_S_S_S_S_S_S_S_S_S_S__param_1];
	ld.param.u64 	%rd22, [_Z9updatephiPfS_S_iiS_S_S_S_S_S_S_S_S_S_S_S_S_S_S_S_S_S_S_S_S_S_S_S_S_S_S__param_2];
	ld.param.u32 	%r6, [_Z9updatephiPfS_S_iiS_S_S_S_S_S_S_S_S_S_S_S_S_S_S_S_S_S_S_S_S_S_S_S_S_S_S__param_3];
	ld.param.u32 	%r7, [_Z9updatephiPfS_S_iiS_S_S_S_S_S_S_S_S_S_S_S_S_S_S_S_S_S_S_S_S_S_S_S_S_S_S__param_4];
	ld.param.u64 	%rd23, [_Z9updatephiPfS_S_iiS_S_S_S_S_S_S_S_S_S_S_S_S_S_S_S_S_S_S_S_S_S_S_S_S_S_S__param_5];
	ld.param.u64 	%rd24, [_Z9updatephiPfS_S_iiS_S_S_S_S_S_S_S_S_S_S_S_S_S_S_S_S_S_S_S_S_S_S_S_S_S_S__param_6];
	ld.param.u64 	%rd25, [_Z9updatephiPfS_S_iiS_S_S_S_S_S_S_S_S_S_S_S_S_S_S_S_S_S_S_S_S_S_S_S_S_S_S__param_7];
	ld.param.u64 	%rd26, [_Z9updatephiPfS_S_iiS_S_S_S_S_S_S_S_S_S_S_S_S_S_S_S_S_S_S_S_S_S_S_S_S_S_S__param_8];
	ld.param.u64 	%rd27, [_Z9updatephiPfS_S_iiS_S_S_S_S_S_S_S_S_S_S_S_S_S_S_S_S_S_S_S_S_S_S_S_S_S_S__param_9];
	ld.param.u64 	%rd28, [_Z9updatephiPfS_S_iiS_S_S_S_S_S_S_S_S_S_S_S_S_S_S_S_S_S_S_S_S_S_S_S_S_S_S__param_10];
	ld.param.u64 	%rd29, [_Z9updatephiPfS_S_iiS_S_S_S_S_S_S_S_S_S_S_S_S_S_S_S_S_S_S_S_S_S_S_S_S_S_S__param_11];
	ld.param.u64 	%rd30, [_Z9updatephiPfS_S_iiS_S_S_S_S_S_S_S_S_S_S_S_S_S_S_S_S_S_S_S_S_S_S_S_S_S_S__param_12];
	ld.param.u64 	%rd31, [_Z9updatephiPfS_S_iiS_S_S_S_S_S_S_S_S_S_S_S_S_S_S_S_S_S_S_S_S_S_S_S_S_S_S__param_13];
	ld.param.u64 	%rd32, [_Z9updatephiPfS_S_iiS_S_S_S_S_S_S_S_S_S_S_S_S_S_S_S_S_S_S_S_S_S_S_S_S_S_S__param_14];
	ld.param.u64 	%rd33, [_Z9updatephiPfS_S_iiS_S_S_S_S_S_S_S_S_S_S_S_S_S_S_S_S_S_S_S_S_S_S_S_S_S_S__param_15];
	ld.param.u64 	%rd34, [_Z9updatephiPfS_S_iiS_S_S_S_S_S_S_S_S_S_S_S_S_S_S_S_S_S_S_S_S_S_S_S_S_S_S__param_16];
	ld.param.u64 	%rd35, [_Z9updatephiPfS_S_iiS_S_S_S_S_S_S_S_S_S_S_S_S_S_S_S_S_S_S_S_S_S_S_S_S_S_S__param_17];
	ld.param.u64 	%rd36, [_Z9updatephiPfS_S_iiS_S_S_S_S_S_S_S_S_S_S_S_S_S_S_S_S_S_S_S_S_S_S_S_S_S_S__param_18];
	ld.param.u64 	%rd37, [_Z9updatephiPfS_S_iiS_S_S_S_S_S_S_S_S_S_S_S_S_S_S_S_S_S_S_S_S_S_S_S_S_S_S__param_19];
	ld.param.u64 	%rd38, [_Z9updatephiPfS_S_iiS_S_S_S_S_S_S_S_S_S_S_S_S_S_S_S_S_S_S_S_S_S_S_S_S_S_S__param_20];
	ld.param.u64 	%rd39, [_Z9updatephiPfS_S_iiS_S_S_S_S_S_S_S_S_S_S_S_S_S_S_S_S_S_S_S_S_S_S_S_S_S_S__param_21];
	ld.param.u64 	%rd40, [_Z9updatephiPfS_S_iiS_S_S_S_S_S_S_S_S_S_S_S_S_S_S_S_S_S_S_S_S_S_S_S_S_S_S__param_22];
	ld.param.u64 	%rd41, [_Z9updatephiPfS_S_iiS_S_S_S_S_S_S_S_S_S_S_S_S_S_S_S_S_S_S_S_S_S_S_S_S_S_S__param_23];
	ld.param.u64 	%rd42, [_Z9updatephiPfS_S_iiS_S_S_S_S_S_S_S_S_S_S_S_S_S_S_S_S_S_S_S_S_S_S_S_S_S_S__param_24];
	ld.param.u64 	%rd43, [_Z9updatephiPfS_S_iiS_S_S_S_S_S_S_S_S_S_S_S_S_S_S_S_S_S_S_S_S_S_S_S_S_S_S__param_25];
	ld.param.u64 	%rd44, [_Z9updatephiPfS_S_iiS_S_S_S_S_S_S_S_S_S_S_S_S_S_S_S_S_S_S_S_S_S_S_S_S_S_S__param_26];
	ld.param.u64 	%rd45, [_Z9updatephiPfS_S_iiS_S_S_S_S_S_S_S_S_S_S_S_S_S_S_S_S_S_S_S_S_S_S_S_S_S_S__param_27];
	ld.param.u64 	%rd46, [_Z9updatephiPfS_S_iiS_S_S_S_S_S_S_S_S_S_S_S_S_S_S_S_S_S_S_S_S_S_S_S_S_S_S__param_28];
	ld.param.u64 	%rd47, [_Z9updatephiPfS_S_iiS_S_S_S_S_S_S_S_S_S_S_S_S_S_S_S_S_S_S_S_S_S_S_S_S_S_S__param_29];
	ld.param.u64 	%rd48, [_Z9updatephiPfS_S_iiS_S_S_S_S_S_S_S_S_S_S_S_S_S_S_S_S_S_S_S_S_S_S_S_S_S_S__param_30];
	ld.param.u64 	%rd49, [_Z9updatephiPfS_S_iiS_S_S_S_S_S_S_S_S_S_S_S_S_S_S_S_S_S_S_S_S_S_S_S_S_S_S__param_31];
	cvta.to.global.u64 	%rd1, %rd50;
	mov.u32 	%r8, %ctaid.x;
	mov.u32 	%r9, %ntid.x;
	mov.u32 	%r10, %tid.x;
	mad.lo.s32 	%r1, %r8, %r9, %r10;
	mov.u32 	%r11, %ctaid.y;
	mov.u32 	%r12, %ntid.y;
	mov.u32 	%r13, %tid.y;
	mad.lo.s32 	%r2, %r11, %r12, %r13;
	mad.lo.s32 	%r3, %r6, %r2, %r1;
	mul.lo.s32 	%r14, %r7, %r6;
	setp.ge.s32 	%p2, %r3, %r14;
	@%p2 bra 	$L__BB0_28;
	setp.eq.s32 	%p3, %r1, 0;
	add.s32 	%r4, %r6, -1;
	setp.eq.s32 	%p4, %r1, %r4;
	or.pred  	%p5, %p3, %p4;
	mul.wide.s32 	%rd51, %r3, 4;
	add.s64 	%rd2, %rd1, %rd51;
	mov.f32 	%f138, 0f00000000;
	@%p5 bra 	$L__BB0_3;
	ld.global.f32 	%f17, [%rd2+4];
	ld.global.f32 	%f18, [%rd2+-4];
	sub.f32 	%f19, %f17, %f18;
	mul.f32 	%f138, %f19, 0f3F000000;
$L__BB0_3:
	setp.ne.s32 	%p6, %r1, %r4;
	cvta.to.global.u64 	%rd52, %rd23;
	mul.wide.s32 	%rd53, %r3, 4;
	add.s64 	%rd3, %rd52, %rd53;
	st.global.f32 	[%rd3], %f138;
	cvta.to.global.u64 	%rd54, %rd24;
	add.s64 	%rd4, %rd54, %rd53;
	@%p6 bra 	$L__BB0_5;
	mov.b32 	%r15, 0;
	st.global.u32 	[%rd4], %r15;
	bra.uni 	$L__BB0_6;
$L__BB0_5:
	ld.global.f32 	%f20, [%rd2+4];
	ld.global.f32 	%f21, [%rd2];
	sub.f32 	%f22, %f20, %f21;
	st.global.f32 	[%rd4], %f22;
$L__BB0_6:
	setp.ne.s32 	%p7, %r1, 0;
	cvta.to.global.u64 	%rd55, %rd25;
	mul.wide.s32 	%rd56, %r3, 4;
	add.s64 	%rd5, %rd55, %rd56;
	@%p7 bra 	$L__BB0_8;
	mov.b32 	%r16, 0;
	st.global.u32 	[%rd5], %r16;
	bra.uni 	$L__BB0_9;
$L__BB0_8:
	ld.global.f32 	%f23, [%rd2];
	ld.global.f32 	%f24, [%rd2+-4];
	sub.f32 	%f25, %f23, %f24;
	st.global.f32 	[%rd5], %f25;
$L__BB0_9:
	setp.eq.s32 	%p10, %r2, 0;
	or.pred  	%p1, %p10, %p3;
	or.pred  	%p11, %p1, %p4;
	sub.s32 	%r17, %r3, %r6;
	mul.wide.s32 	%rd57, %r17, 4;
	add.s64 	%rd6, %rd1, %rd57;
	mov.f32 	%f139, 0f00000000;
	@%p11 bra 	$L__BB0_11;
	ld.global.f32 	%f27, [%rd6+4];
	ld.global.f32 	%f28, [%rd6+-4];
	sub.f32 	%f29, %f27, %f28;
	mul.f32 	%f139, %f29, 0f3F000000;
$L__BB0_11:
	cvta.to.global.u64 	%rd58, %rd26;
	mul.wide.s32 	%rd59, %r3, 4;
	add.s64 	%rd7, %rd58, %rd59;
	st.global.f32 	[%rd7], %f139;
	add.s32 	%r5, %r7, -1;
	setp.eq.s32 	%p14, %r2, %r5;
	or.pred  	%p15, %p3, %p14;
	or.pred  	%p16, %p15, %p4;
	mov.f32 	%f140, 0f00000000;
	@%p16 bra 	$L__BB0_13;
	mul.wide.s32 	%rd60, %r6, 4;
	add.s64 	%rd61, %rd2, %rd60;
	ld.global.f32 	%f31, [%rd61+4];
	ld.global.f32 	%f32, [%rd61+-4];
	sub.f32 	%f33, %f31, %f32;
	mul.f32 	%f140, %f33, 0f3F000000;
$L__BB0_13:
	setp.eq.s32 	%p18, %r2, 0;
	cvta.to.global.u64 	%rd62, %rd27;
	mul.wide.s32 	%rd63, %r3, 4;
	add.s64 	%rd8, %rd62, %rd63;
	st.global.f32 	[%rd8], %f140;
	ld.global.f32 	%f34, [%rd4];
	setp.lt.f32 	%p19, %f34, 0f00000000;
	mul.f32 	%f35, %f34, %f34;
	selp.f32 	%f36, 0f00000000, %f35, %p19;
	cvta.to.global.u64 	%rd64, %rd28;
	add.s64 	%rd9, %rd64, %rd63;
	st.global.f32 	[%rd9], %f36;
	ld.global.f32 	%f37, [%rd5];
	setp.gt.f32 	%p20, %f37, 0f00000000;
	mul.f32 	%f38, %f37, %f37;
	selp.f32 	%f39, 0f00000000, %f38, %p20;
	cvta.to.global.u64 	%rd65, %rd29;
	add.s64 	%rd10, %rd65, %rd63;
	st.global.f32 	[%rd10], %f39;
	ld.global.f32 	%f40, [%rd4];
	setp.gt.f32 	%p21, %f40, 0f00000000;
	mul.f32 	%f41, %f40, %f40;
	selp.f32 	%f42, 0f00000000, %f41, %p21;
	cvta.to.global.u64 	%rd66, %rd30;
	add.s64 	%rd11, %rd66, %rd63;
	st.global.f32 	[%rd11], %f42;
	ld.global.f32 	%f43, [%rd5];
	setp.lt.f32 	%p22, %f43, 0f00000000;
	mul.f32 	%f44, %f43, %f43;
	selp.f32 	%f45, 0f00000000, %f44, %p22;
	cvta.to.global.u64 	%rd67, %rd31;
	add.s64 	%rd12, %rd67, %rd63;
	st.global.f32 	[%rd12], %f45;
	or.pred  	%p23, %p18, %p14;
	cvta.to.global.u64 	%rd68, %rd32;
	add.s64 	%rd13, %rd68, %rd63;
	cvta.to.global.u64 	%rd69, %rd33;
	add.s64 	%rd14, %rd69, %rd63;
	@%p23 bra 	$L__BB0_16;
	ld.global.f32 	%f46, [%rd6];
	mul.wide.s32 	%rd70, %r6, 4;
	add.s64 	%rd71, %rd2, %rd70;
	ld.global.f32 	%f47, [%rd71];
	sub.f32 	%f48, %f46, %f47;
	mul.f32 	%f49, %f48, 0f3F000000;
	st.global.f32 	[%rd13], %f49;
$L__BB0_15:
	ld.global.f32 	%f50, [%rd6];
	ld.global.f32 	%f51, [%rd2];
	sub.f32 	%f52, %f50, %f51;
	st.global.f32 	[%rd14], %f52;
	bra.uni 	$L__BB0_18;
$L__BB0_16:
	setp.ne.s32 	%p24, %r2, 0;
	mov.b32 	%r18, 0;
	st.global.u32 	[%rd13], %r18;
	@%p24 bra 	$L__BB0_15;
	mov.b32 	%r19, 0;
	st.global.u32 	[%rd14], %r19;
$L__BB0_18:
	mul.wide.s32 	%rd72, %r6, 4;
	add.s64 	%rd15, %rd2, %rd72;
	mov.f32 	%f141, 0f00000000;
	@%p14 bra 	$L__BB0_20;
	ld.global.f32 	%f54, [%rd2];
	ld.global.f32 	%f55, [%rd15];
	sub.f32 	%f141, %f54, %f55;
$L__BB0_20:
	setp.eq.s32 	%p28, %r1, %r4;
	cvta.to.global.u64 	%rd73, %rd34;
	mul.wide.s32 	%rd74, %r3, 4;
	add.s64 	%rd16, %rd73, %rd74;
	st.global.f32 	[%rd16], %f141;
	or.pred  	%p29, %p18, %p28;
	or.pred  	%p30, %p29, %p14;
	mov.f32 	%f142, 0f00000000;
	@%p30 bra 	$L__BB0_22;
	ld.global.f32 	%f57, [%rd6+4];
	ld.global.f32 	%f58, [%rd15+4];
	sub.f32 	%f59, %f57, %f58;
	mul.f32 	%f142, %f59, 0f3F000000;
$L__BB0_22:
	setp.eq.s32 	%p31, %r2, %r5;
	cvta.to.global.u64 	%rd75, %rd35;
	mul.wide.s32 	%rd76, %r3, 4;
	add.s64 	%rd17, %rd75, %rd76;
	st.global.f32 	[%rd17], %f142;
	or.pred  	%p32, %p1, %p31;
	mov.f32 	%f143, 0f00000000;
	@%p32 bra 	$L__BB0_24;
	ld.global.f32 	%f61, [%rd6+-4];
	ld.global.f32 	%f62, [%rd15+-4];
	sub.f32 	%f63, %f61, %f62;
	mul.f32 	%f143, %f63, 0f3F000000;
$L__BB0_24:
	cvta.to.global.u64 	%rd77, %rd36;
	mul.wide.s32 	%rd78, %r3, 4;
	add.s64 	%rd79, %rd77, %rd78;
	st.global.f32 	[%rd79], %f143;
	ld.global.f32 	%f64, [%rd14];
	setp.lt.f32 	%p33, %f64, 0f00000000;
	mul.f32 	%f65, %f64, %f64;
	selp.f32 	%f66, 0f00000000, %f65, %p33;
	cvta.to.global.u64 	%rd80, %rd37;
	add.s64 	%rd81, %rd80, %rd78;
	st.global.f32 	[%rd81], %f66;
	ld.global.f32 	%f67, [%rd16];
	setp.gt.f32 	%p34, %f67, 0f00000000;
	mul.f32 	%f68, %f67, %f67;
	selp.f32 	%f69, 0f00000000, %f68, %p34;
	cvta.to.global.u64 	%rd82, %rd38;
	add.s64 	%rd83, %rd82, %rd78;
	st.global.f32 	[%rd83], %f69;
	ld.global.f32 	%f70, [%rd14];
	setp.gt.f32 	%p35, %f70, 0f00000000;
	mul.f32 	%f71, %f70, %f70;
	selp.f32 	%f72, 0f00000000, %f71, %p35;
	cvta.to.global.u64 	%rd84, %rd39;
	add.s64 	%rd85, %rd84, %rd78;
	st.global.f32 	[%rd85], %f72;
	ld.global.f32 	%f73, [%rd16];
	setp.lt.f32 	%p36, %f73, 0f00000000;
	mul.f32 	%f74, %f73, %f73;
	selp.f32 	%f75, 0f00000000, %f74, %p36;
	cvta.to.global.u64 	%rd86, %rd40;
	add.s64 	%rd87, %rd86, %rd78;
	st.global.f32 	[%rd87], %f75;
	ld.global.f32 	%f76, [%rd9];
	ld.global.f32 	%f77, [%rd10];
	add.f32 	%f78, %f76, %f77;
	sqrt.rn.f32 	%f79, %f78;
	ld.global.f32 	%f80, [%rd81];
	ld.global.f32 	%f81, [%rd83];
	add.f32 	%f82, %f80, %f81;
	sqrt.rn.f32 	%f83, %f82;
	mul.f32 	%f84, %f83, %f83;
	fma.rn.f32 	%f85, %f79, %f79, %f84;
	sqrt.rn.f32 	%f86, %f85;
	cvta.to.global.u64 	%rd88, %rd46;
	add.s64 	%rd18, %rd88, %rd78;
	st.global.f32 	[%rd18], %f86;
	ld.global.f32 	%f87, [%rd11];
	ld.global.f32 	%f88, [%rd12];
	add.f32 	%f89, %f87, %f88;
	sqrt.rn.f32 	%f90, %f89;
	ld.global.f32 	%f91, [%rd85];
	ld.global.f32 	%f92, [%rd87];
	add.f32 	%f93, %f91, %f92;
	sqrt.rn.f32 	%f94, %f93;
	mul.f32 	%f95, %f94, %f94;
	fma.rn.f32 	%f96, %f90, %f90, %f95;
	sqrt.rn.f32 	%f97, %f96;
	cvta.to.global.u64 	%rd89, %rd47;
	add.s64 	%rd19, %rd89, %rd78;
	st.global.f32 	[%rd19], %f97;
	ld.global.f32 	%f98, [%rd4];
	cvt.f64.f32 	%fd1, %f98;
	fma.rn.f32 	%f99, %f98, %f98, 0f34000000;
	cvt.f64.f32 	%fd2, %f99;
	ld.global.f32 	%f100, [%rd17];
	ld.global.f32 	%f101, [%rd13];
	add.f32 	%f102, %f100, %f101;
	mul.f32 	%f103, %f102, %f102;
	cvt.f64.f32 	%fd3, %f103;
	fma.rn.f64 	%fd4, %fd3, 0d3FD0000000000000, %fd2;
	sqrt.rn.f64 	%fd5, %fd4;
	div.rn.f64 	%fd6, %fd1, %fd5;
	cvt.rn.f32.f64 	%f104, %fd6;
	cvta.to.global.u64 	%rd90, %rd41;
	add.s64 	%rd91, %rd90, %rd78;
	st.global.f32 	[%rd91], %f104;
	ld.global.f32 	%f105, [%rd14];
	cvt.f64.f32 	%fd7, %f105;
	fma.rn.f32 	%f106, %f105, %f105, 0f34000000;
	cvt.f64.f32 	%fd8, %f106;
	ld.global.f32 	%f107, [%rd7];
	ld.global.f32 	%f108, [%rd3];
	add.f32 	%f109, %f107, %f108;
	mul.f32 	%f110, %f109, %f109;
	cvt.f64.f32 	%fd9, %f110;
	fma.rn.f64 	%fd10, %fd9, 0d3FD0000000000000, %fd8;
	sqrt.rn.f64 	%fd11, %fd10;
	div.rn.f64 	%fd12, %fd7, %fd11;
	cvt.rn.f32.f64 	%f111, %fd12;
	cvta.to.global.u64 	%rd92, %rd42;
	add.s64 	%rd93, %rd92, %rd78;
	st.global.f32 	[%rd93], %f111;
	ld.global.f32 	%f112, [%rd5];
	cvt.f64.f32 	%fd13, %f112;
	fma.rn.f32 	%f113, %f112, %f112, 0f34000000;
	cvt.f64.f32 	%fd14, %f113;
	ld.global.f32 	%f114, [%rd79];
	ld.global.f32 	%f115, [%rd13];
	add.f32 	%f116, %f114, %f115;
	mul.f32 	%f117, %f116, %f116;
	cvt.f64.f32 	%fd15, %f117;
	fma.rn.f64 	%fd16, %fd15, 0d3FD0000000000000, %fd14;
	sqrt.rn.f64 	%fd17, %fd16;
	div.rn.f64 	%fd18, %fd13, %fd17;
	cvt.rn.f32.f64 	%f118, %fd18;
	cvta.to.global.u64 	%rd94, %rd43;
	add.s64 	%rd95, %rd94, %rd78;
	st.global.f32 	[%rd95], %f118;
	ld.global.f32 	%f119, [%rd16];
	cvt.f64.f32 	%fd19, %f119;
	fma.rn.f32 	%f120, %f119, %f119, 0f34000000;
	cvt.f64.f32 	%fd20, %f120;
	ld.global.f32 	%f121, [%rd8];
	ld.global.f32 	%f122, [%rd3];
	add.f32 	%f123, %f121, %f122;
	mul.f32 	%f124, %f123, %f123;
	cvt.f64.f32 	%fd21, %f124;
	fma.rn.f64 	%fd22, %fd21, 0d3FD0000000000000, %fd20;
	sqrt.rn.f64 	%fd23, %fd22;
	div.rn.f64 	%fd24, %fd19, %fd23;
	cvt.rn.f32.f64 	%f125, %fd24;
	cvta.to.global.u64 	%rd96, %rd44;
	add.s64 	%rd97, %rd96, %rd78;
	st.global.f32 	[%rd97], %f125;
	ld.global.f32 	%f126, [%rd91];
	ld.global.f32 	%f127, [%rd95];
	sub.f32 	%f128, %f126, %f127;
	ld.global.f32 	%f129, [%rd93];
	sub.f32 	%f130, %f129, %f125;
	add.f32 	%f131, %f128, %f130;
	mul.f32 	%f132, %f131, 0f3F000000;
	cvta.to.global.u64 	%rd98, %rd45;
	add.s64 	%rd99, %rd98, %rd78;
	st.global.f32 	[%rd99], %f132;
	cvta.to.global.u64 	%rd100, %rd22;
	add.s64 	%rd101, %rd100, %rd78;
	ld.global.f32 	%f133, [%rd101];
	cvt.f64.f32 	%fd25, %f133;
	cvt.f64.f32 	%fd26, %f132;
	fma.rn.f64 	%fd27, %fd25, 0d0000000000000000, %fd26;
	cvt.rn.f32.f64 	%f134, %fd27;
	cvta.to.global.u64 	%rd102, %rd48;
	add.s64 	%rd20, %rd102, %rd78;
	st.global.f32 	[%rd20], %f134;
	setp.leu.f32 	%p37, %f134, 0f00000000;
	@%p37 bra 	$L__BB0_26;
	ld.global.f32 	%f144, [%rd18];
	bra.uni 	$L__BB0_27;
$L__BB0_26:
	ld.global.f32 	%f144, [%rd19];
$L__BB0_27:
	ld.param.u64 	%rd108, [_Z9updatephiPfS_S_iiS_S_S_S_S_S_S_S_S_S_S_S_S_S_S_S_S_S_S_S_S_S_S_S_S_S_S__param_0];
	cvta.to.global.u64 	%rd103, %rd49;
	add.s64 	%rd105, %rd103, %rd78;
	st.global.f32 	[%rd105], %f144;
	ld.global.f32 	%f135, [%rd2];
	cvt.f64.f32 	%fd28, %f135;
	ld.global.f32 	%f136, [%rd20];
	cvt.f64.f32 	%fd29, %f136;
	mul.f64 	%fd30, %fd29, 0d3FC999999999999A;
	cvt.f64.f32 	%fd31, %f144;
	fma.rn.f64 	%fd32, %fd30, %fd31, %fd28;
	cvt.rn.f32.f64 	%f137, %fd32;
	cvta.to.global.u64 	%rd106, %rd108;
	add.s64 	%rd107, %rd106, %rd78;
	st.global.f32 	[%rd107], %f137;
$L__BB0_28:
	ret;

}


// ===== COMPILED SASS (sm_100) =====

	.target	sm_100

	.elftype	@"ET_EXEC"


//--------------------- .note.nv.tkinfo           --------------------------
	.section	.note.nv.tkinfo,"",@"SHT_NOTE"
	.sectionflags	@"SHF_NOTE_NV_TKINFO"
	.tkinfo
        /*0018*/ 	.word	0x00000002
        /*0030*/ 	.string	""
        /*0030*/ 	.string	"ptxas"
        /*0030*/ 	.string	"Cuda compilation tools, release 13.0, V13.0.88"
        /*0030*/ 	.string	"Build cuda_13.0.r13.0/compiler.36424714_0"
        /*0030*/ 	.string	"-arch sm_100 -m 64 "



//--------------------- .note.nv.cuinfo           --------------------------
	.section	.note.nv.cuinfo,"",@"SHT_NOTE"
	.sectionflags	@"SHF_NOTE_NV_CUINFO"
        /*0018*/ 	.short	0x0002
        /*001a*/ 	.short	0x0064
        /*001c*/ 	.short	0x0082
	.zero		2


//--------------------- .nv.info                  --------------------------
	.section	.nv.info,"",@"SHT_CUDA_INFO"
	.align	4


	//----- nvinfo : EIATTR_REGCOUNT
	.align		4
        /*0000*/ 	.byte	0x04, 0x2f
        /*0002*/ 	.short	(.L_1 - .L_0)
	.align		4
.L_0:
        /*0004*/ 	.word	index@(_Z9updatephiPfS_S_iiS_S_S_S_S_S_S_S_S_S_S_S_S_S_S_S_S_S_S_S_S_S_S_S_S_S_S_)
        /*0008*/ 	.word	0x00000030


	//----- nvinfo : EIATTR_FRAME_SIZE
	.align		4
.L_1:
        /*000c*/ 	.byte	0x04, 0x11
        /*000e*/ 	.short	(.L_3 - .L_2)
	.align		4
.L_2:
        /*0010*/ 	.word	index@($__internal_2_$__cuda_sm20_sqrt_rn_f32_slowpath)
        /*0014*/ 	.word	0x00000000


	//----- nvinfo : EIATTR_FRAME_SIZE
	.align		4
.L_3:
        /*0018*/ 	.byte	0x04, 0x11
        /*001a*/ 	.short	(.L_5 - .L_4)
	.align		4
.L_4:
        /*001c*/ 	.word	index@($__internal_1_$__cuda_sm20_dsqrt_rn_f64_mediumpath_v1)
        /*0020*/ 	.word	0x00000000


	//----- nvinfo : EIATTR_FRAME_SIZE
	.align		4
.L_5:
        /*0024*/ 	.byte	0x04, 0x11
        /*0026*/ 	.short	(.L_7 - .L_6)
	.align		4
.L_6:
        /*0028*/ 	.word	index@($__internal_0_$__cuda_sm20_div_rn_f64_full)
        /*002c*/ 	.word	0x00000000


	//----- nvinfo : EIATTR_FRAME_SIZE
	.align		4
.L_7:
        /*0030*/ 	.byte	0x04, 0x11
        /*0032*/ 	.short	(.L_9 - .L_8)
	.align		4
.L_8:
        /*0034*/ 	.word	index@(_Z9updatephiPfS_S_iiS_S_S_S_S_S_S_S_S_S_S_S_S_S_S_S_S_S_S_S_S_S_S_S_S_S_S_)
        /*0038*/ 	.word	0x00000000


	//----- nvinfo : EIATTR_MIN_STACK_SIZE
	.align		4
.L_9:
        /*003c*/ 	.byte	0x04, 0x12
        /*003e*/ 	.short	(.L_11 - .L_10)
	.align		4
.L_10:
        /*0040*/ 	.word	index@(_Z9updatephiPfS_S_iiS_S_S_S_S_S_S_S_S_S_S_S_S_S_S_S_S_S_S_S_S_S_S_S_S_S_S_)
        /*0044*/ 	.word	0x00000000
.L_11:


//--------------------- .nv.compat                --------------------------
	.section	.nv.compat,"",@"SHT_CUDA_COMPAT_INFO"
	.align	4
        /*0000*/ 	.byte	0x02, 0x09, 0x00, 0x00, 0x02, 0x02, 0x01, 0x00, 0x02, 0x05, 0x05, 0x00, 0x03, 0x07, 0x01, 0x01
        /*0010*/ 	.byte	0x02, 0x03, 0x00, 0x00, 0x02, 0x06, 0x01, 0x00, 0x04, 0x0b, 0x08, 0x00, 0x01, 0x00, 0x00, 0x00
        /*0020*/ 	.byte	0x00, 0x00, 0x00, 0x00


//--------------------- .nv.info._Z9updatephiPfS_S_iiS_S_S_S_S_S_S_S_S_S_S_S_S_S_S_S_S_S_S_S_S_S_S_S_S_S_S_ --------------------------
	.section	.nv.info._Z9updatephiPfS_S_iiS_S_S_S_S_S_S_S_S_S_S_S_S_S_S_S_S_S_S_S_S_S_S_S_S_S_S_,"",@"SHT_CUDA_INFO"
	.sectionflags	@""
	.align	4


	//----- nvinfo : EIATTR_CUDA_API_VERSION
	.align		4
        /*0000*/ 	.byte	0x04, 0x37
        /*0002*/ 	.short	(.L_13 - .L_12)
.L_12:
        /*0004*/ 	.word	0x00000082


	//----- nvinfo : EIATTR_KPARAM_INFO
	.align		4
.L_13:
        /*0008*/ 	.byte	0x04, 0x17
        /*000a*/ 	.short	(.L_15 - .L_14)
.L_14:
        /*000c*/ 	.word	0x00000000
        /*0010*/ 	.short	0x001f
        /*0012*/ 	.short	0x00f0
        /*0014*/ 	.byte	0x00, 0xf5, 0x21, 0x00


	//----- nvinfo : EIATTR_KPARAM_INFO
	.align		4
.L_15:
        /*0018*/ 	.byte	0x04, 0x17
        /*001a*/ 	.short	(.L_17 - .L_16)
.L_16:
        /*001c*/ 	.word	0x00000000
        /*0020*/ 	.short	0x001e
        /*0022*/ 	.short	0x00e8
        /*0024*/ 	.byte	0x00, 0xf5, 0x21, 0x00


	//----- nvinfo : EIATTR_KPARAM_INFO
	.align		4
.L_17:
        /*0028*/ 	.byte	0x04, 0x17
        /*002a*/ 	.short	(.L_19 - .L_18)
.L_18:
        /*002c*/ 	.word	0x00000000
        /*0030*/ 	.short	0x001d
        /*0032*/ 	.short	0x00e0
        /*0034*/ 	.byte	0x00, 0xf5, 0x21, 0x00


	//----- nvinfo : EIATTR_KPARAM_INFO
	.align		4
.L_19:
        /*0038*/ 	.byte	0x04, 0x17
        /*003a*/ 	.short	(.L_21 - .L_20)
.L_20:
        /*003c*/ 	.word	0x00000000
        /*0040*/ 	.short	0x001c
        /*0042*/ 	.short	0x00d8
        /*0044*/ 	.byte	0x00, 0xf5, 0x21, 0x00


	//----- nvinfo : EIATTR_KPARAM_INFO
	.align		4
.L_21:
        /*0048*/ 	.byte	0x04, 0x17
        /*004a*/ 	.short	(.L_23 - .L_22)
.L_22:
        /*004c*/ 	.word	0x00000000
        /*0050*/ 	.short	0x001b
        /*0052*/ 	.short	0x00d0
        /*0054*/ 	.byte	0x00, 0xf5, 0x21, 0x00


	//----- nvinfo : EIATTR_KPARAM_INFO
	.align		4
.L_23:
        /*0058*/ 	.byte	0x04, 0x17
        /*005a*/ 	.short	(.L_25 - .L_24)
.L_24:
        /*005c*/ 	.word	0x00000000
        /*0060*/ 	.short	0x001a
        /*0062*/ 	.short	0x00c8
        /*0064*/ 	.byte	0x00, 0xf5, 0x21, 0x00


	//----- nvinfo : EIATTR_KPARAM_INFO
	.align		4
.L_25:
        /*0068*/ 	.byte	0x04, 0x17
        /*006a*/ 	.short	(.L_27 - .L_26)
.L_26:
        /*006c*/ 	.word	0x00000000
        /*0070*/ 	.short	0x0019
        /*0072*/ 	.short	0x00c0
        /*0074*/ 	.byte	0x00, 0xf5, 0x21, 0x00


	//----- nvinfo : EIATTR_KPARAM_INFO
	.align		4
.L_27:
        /*0078*/ 	.byte	0x04, 0x17
        /*007a*/ 	.short	(.L_29 - .L_28)
.L_28:
        /*007c*/ 	.word	0x00000000
        /*0080*/ 	.short	0x0018
        /*0082*/ 	.short	0x00b8
        /*0084*/ 	.byte	0x00, 0xf5, 0x21, 0x00


	//----- nvinfo : EIATTR_KPARAM_INFO
	.align		4
.L_29:
        /*0088*/ 	.byte	0x04, 0x17
        /*008a*/ 	.short	(.L_31 - .L_30)
.L_30:
        /*008c*/ 	.word	0x00000000
        /*0090*/ 	.short	0x0017
        /*0092*/ 	.short	0x00b0
        /*0094*/ 	.byte	0x00, 0xf5, 0x21, 0x00


	//----- nvinfo : EIATTR_KPARAM_INFO
	.align		4
.L_31:
        /*0098*/ 	.byte	0x04, 0x17
        /*009a*/ 	.short	(.L_33 - .L_32)
.L_32:
        /*009c*/ 	.word	0x00000000
        /*00a0*/ 	.short	0x0016
        /*00a2*/ 	.short	0x00a8
        /*00a4*/ 	.byte	0x00, 0xf5, 0x21, 0x00


	//----- nvinfo : EIATTR_KPARAM_INFO
	.align		4
.L_33:
        /*00a8*/ 	.byte	0x04, 0x17
        /*00aa*/ 	.short	(.L_35 - .L_34)
.L_34:
        /*00ac*/ 	.word	0x00000000
        /*00b0*/ 	.short	0x0015
        /*00b2*/ 	.short	0x00a0
        /*00b4*/ 	.byte	0x00, 0xf5, 0x21, 0x00


	//----- nvinfo : EIATTR_KPARAM_INFO
	.align		4
.L_35:
        /*00b8*/ 	.byte	0x04, 0x17
        /*00ba*/ 	.short	(.L_37 - .L_36)
.L_36:
        /*00bc*/ 	.word	0x00000000
        /*00c0*/ 	.short	0x0014
        /*00c2*/ 	.short	0x0098
        /*00c4*/ 	.byte	0x00, 0xf5, 0x21, 0x00


	//----- nvinfo : EIATTR_KPARAM_INFO
	.align		4
.L_37:
        /*00c8*/ 	.byte	0x04, 0x17
        /*00ca*/ 	.short	(.L_39 - .L_38)
.L_38:
        /*00cc*/ 	.word	0x00000000
        /*00d0*/ 	.short	0x0013
        /*00d2*/ 	.short	0x0090
        /*00d4*/ 	.byte	0x00, 0xf5, 0x21, 0x00


	//----- nvinfo : EIATTR_KPARAM_INFO
	.align		4
.L_39:
        /*00d8*/ 	.byte	0x04, 0x17
        /*00da*/ 	.short	(.L_41 - .L_40)
.L_40:
        /*00dc*/ 	.word	0x00000000
        /*00e0*/ 	.short	0x0012
        /*00e2*/ 	.short	0x0088
        /*00e4*/ 	.byte	0x00, 0xf5, 0x21, 0x00


	//----- nvinfo : EIATTR_KPARAM_INFO
	.align		4
.L_41:
        /*00e8*/ 	.byte	0x04, 0x17
        /*00ea*/ 	.short	(.L_43 - .L_42)
.L_42:
        /*00ec*/ 	.word	0x00000000
        /*00f0*/ 	.short	0x0011
        /*00f2*/ 	.short	0x0080
        /*00f4*/ 	.byte	0x00, 0xf5, 0x21, 0x00


	//----- nvinfo : EIATTR_KPARAM_INFO
	.align		4
.L_43:
        /*00f8*/ 	.byte	0x04, 0x17
        /*00fa*/ 	.short	(.L_45 - .L_44)
.L_44:
        /*00fc*/ 	.word	0x00000000
        /*0100*/ 	.short	0x0010
        /*0102*/ 	.short	0x0078
        /*0104*/ 	.byte	0x00, 0xf5, 0x21, 0x00


	//----- nvinfo : EIATTR_KPARAM_INFO
	.align		4
.L_45:
        /*0108*/ 	.byte	0x04, 0x17
        /*010a*/ 	.short	(.L_47 - .L_46)
.L_46:
        /*010c*/ 	.word	0x00000000
        /*0110*/ 	.short	0x000f
        /*0112*/ 	.short	0x0070
        /*0114*/ 	.byte	0x00, 0xf5, 0x21, 0x00


	//----- nvinfo : EIATTR_KPARAM_INFO
	.align		4
.L_47:
        /*0118*/ 	.byte	0x04, 0x17
        /*011a*/ 	.short	(.L_49 - .L_48)
.L_48:
        /*011c*/ 	.word	0x00000000
        /*0120*/ 	.short	0x000e
        /*0122*/ 	.short	0x0068
        /*0124*/ 	.byte	0x00, 0xf5, 0x21, 0x00


	//----- nvinfo : EIATTR_KPARAM_INFO
	.align		4
.L_49:
        /*0128*/ 	.byte	0x04, 0x17
        /*012a*/ 	.short	(.L_51 - .L_50)
.L_50:
        /*012c*/ 	.word	0x00000000
        /*0130*/ 	.short	0x000d
        /*0132*/ 	.short	0x0060
        /*0134*/ 	.byte	0x00, 0xf5, 0x21, 0x00


	//----- nvinfo : EIATTR_KPARAM_INFO
	.align		4
.L_51:
        /*0138*/ 	.byte	0x04, 0x17
        /*013a*/ 	.short	(.L_53 - .L_52)
.L_52:
        /*013c*/ 	.word	0x00000000
        /*0140*/ 	.short	0x000c
        /*0142*/ 	.short	0x0058
        /*0144*/ 	.byte	0x00, 0xf5, 0x21, 0x00


	//----- nvinfo : EIATTR_KPARAM_INFO
	.align		4
.L_53:
        /*0148*/ 	.byte	0x04, 0x17
        /*014a*/ 	.short	(.L_55 - .L_54)
.L_54:
        /*014c*/ 	.word	0x00000000
        /*0150*/ 	.short	0x000b
        /*0152*/ 	.short	0x0050
        /*0154*/ 	.byte	0x00, 0xf5, 0x21, 0x00


	//----- nvinfo : EIATTR_KPARAM_INFO
	.align		4
.L_55:
        /*0158*/ 	.byte	0x04, 0x17
        /*015a*/ 	.short	(.L_57 - .L_56)
.L_56:
        /*015c*/ 	.word	0x00000000
        /*0160*/ 	.short	0x000a
        /*0162*/ 	.short	0x0048
        /*0164*/ 	.byte	0x00, 0xf5, 0x21, 0x00


	//----- nvinfo : EIATTR_KPARAM_INFO
	.align		4
.L_57:
        /*0168*/ 	.byte	0x04, 0x17
        /*016a*/ 	.short	(.L_59 - .L_58)
.L_58:
        /*016c*/ 	.word	0x00000000
        /*0170*/ 	.short	0x0009
        /*0172*/ 	.short	0x0040
        /*0174*/ 	.byte	0x00, 0xf5, 0x21, 0x00


	//----- nvinfo : EIATTR_KPARAM_INFO
	.align		4
.L_59:
        /*0178*/ 	.byte	0x04, 0x17
        /*017a*/ 	.short	(.L_61 - .L_60)
.L_60:
        /*017c*/ 	.word	0x00000000
        /*0180*/ 	.short	0x0008
        /*0182*/ 	.short	0x0038
        /*0184*/ 	.byte	0x00, 0xf5, 0x21, 0x00


	//----- nvinfo : EIATTR_KPARAM_INFO
	.align		4
.L_61:
        /*0188*/ 	.byte	0x04, 0x17
        /*018a*/ 	.short	(.L_63 - .L_62)
.L_62:
        /*018c*/ 	.word	0x00000000
        /*0190*/ 	.short	0x0007
        /*0192*/ 	.short	0x0030
        /*0194*/ 	.byte	0x00, 0xf5, 0x21, 0x00


	//----- nvinfo : EIATTR_KPARAM_INFO
	.align		4
.L_63:
        /*0198*/ 	.byte	0x04, 0x17
        /*019a*/ 	.short	(.L_65 - .L_64)
.L_64:
        /*019c*/ 	.word	0x00000000
        /*01a0*/ 	.short	0x0006
        /*01a2*/ 	.short	0x0028
        /*01a4*/ 	.byte	0x00, 0xf5, 0x21, 0x00


	//----- nvinfo : EIATTR_KPARAM_INFO
	.align		4
.L_65:
        /*01a8*/ 	.byte	0x04, 0x17
        /*01aa*/ 	.short	(.L_67 - .L_66)
.L_66:
        /*01ac*/ 	.word	0x00000000
        /*01b0*/ 	.short	0x0005
        /*01b2*/ 	.short	0x0020
        /*01b4*/ 	.byte	0x00, 0xf5, 0x21, 0x00


	//----- nvinfo : EIATTR_KPARAM_INFO
	.align		4
.L_67:
        /*01b8*/ 	.byte	0x04, 0x17
        /*01ba*/ 	.short	(.L_69 - .L_68)
.L_68:
        /*01bc*/ 	.word	0x00000000
        /*01c0*/ 	.short	0x0004
        /*01c2*/ 	.short	0x001c
        /*01c4*/ 	.byte	0x00, 0xf0, 0x11, 0x00


	//----- nvinfo : EIATTR_KPARAM_INFO
	.align		4
.L_69:
        /*01c8*/ 	.byte	0x04, 0x17
        /*01ca*/ 	.short	(.L_71 - .L_70)
.L_70:
        /*01cc*/ 	.word	0x00000000
        /*01d0*/ 	.short	0x0003
        /*01d2*/ 	.short	0x0018
        /*01d4*/ 	.byte	0x00, 0xf0, 0x11, 0x00


	//----- nvinfo : EIATTR_KPARAM_INFO
	.align		4
.L_71:
        /*01d8*/ 	.byte	0x04, 0x17
        /*01da*/ 	.short	(.L_73 - .L_72)
.L_72:
        /*01dc*/ 	.word	0x00000000
        /*01e0*/ 	.short	0x0002
        /*01e2*/ 	.short	0x0010
        /*01e4*/ 	.byte	0x00, 0xf5, 0x21, 0x00


	//----- nvinfo : EIATTR_KPARAM_INFO
	.align		4
.L_73:
        /*01e8*/ 	.byte	0x04, 0x17
        /*01ea*/ 	.short	(.L_75 - .L_74)
.L_74:
        /*01ec*/ 	.word	0x00000000
        /*01f0*/ 	.short	0x0001
        /*01f2*/ 	.short	0x0008
        /*01f4*/ 	.byte	0x00, 0xf5, 0x21, 0x00


	//----- nvinfo : EIATTR_KPARAM_INFO
	.align		4
.L_75:
        /*01f8*/ 	.byte	0x04, 0x17
        /*01fa*/ 	.short	(.L_77 - .L_76)
.L_76:
        /*01fc*/ 	.word	0x00000000
        /*0200*/ 	.short	0x0000
        /*0202*/ 	.short	0x0000
        /*0204*/ 	.byte	0x00, 0xf5, 0x21, 0x00


	//----- nvinfo : EIATTR_SPARSE_MMA_MASK
	.align		4
.L_77:
        /*0208*/ 	.byte	0x03, 0x50
        /*020a*/ 	.short	0x0000


	//----- nvinfo : EIATTR_MAXREG_COUNT
	.align		4
        /*020c*/ 	.byte	0x03, 0x1b
        /*020e*/ 	.short	0x00ff


	//----- nvinfo : EIATTR_MERCURY_ISA_VERSION
	.align		4
        /*0210*/ 	.byte	0x03, 0x5f
        /*0212*/ 	.short	0x0101


	//----- nvinfo : EIATTR_VRC_CTA_INIT_COUNT
	.align		4
        /*0214*/ 	.byte	0x02, 0x4a
	.zero		1
	.zero		1


	//----- nvinfo : EIATTR_EXIT_INSTR_OFFSETS
	.align		4
        /*0218*/ 	.byte	0x04, 0x1c
        /*021a*/ 	.short	(.L_79 - .L_78)


	//   ....[0]....
.L_78:
        /*021c*/ 	.word	0x000000d0


	//   ....[1]....
        /*0220*/ 	.word	0x00002400


	//----- nvinfo : EIATTR_CRS_STACK_SIZE
	.align		4
.L_79:
        /*0224*/ 	.byte	0x04, 0x1e
        /*0226*/ 	.short	(.L_81 - .L_80)
.L_80:
        /*0228*/ 	.word	0x00000000


	//----- nvinfo : EIATTR_CBANK_PARAM_SIZE
	.align		4
.L_81:
        /*022c*/ 	.byte	0x03, 0x19
        /*022e*/ 	.short	0x00f8


	//----- nvinfo : EIATTR_PARAM_CBANK
	.align		4
        /*0230*/ 	.byte	0x04, 0x0a
        /*0232*/ 	.short	(.L_83 - .L_82)
	.align		4
.L_82:
        /*0234*/ 	.word	index@(.nv.constant0._Z9updatephiPfS_S_iiS_S_S_S_S_S_S_S_S_S_S_S_S_S_S_S_S_S_S_S_S_S_S_S_S_S_S_)
        /*0238*/ 	.short	0x0380
        /*023a*/ 	.short	0x00f8


	//----- nvinfo : EIATTR_SW_WAR
	.align		4
.L_83:
        /*023c*/ 	.byte	0x04, 0x36
        /*023e*/ 	.short	(.L_85 - .L_84)
.L_84:
        /*0240*/ 	.word	0x00000008
.L_85:


//--------------------- .nv.callgraph             --------------------------
	.section	.nv.callgraph,"",@"SHT_CUDA_CALLGRAPH"
	.align	4
	.sectionentsize	8
	.align		4
        /*0000*/ 	.word	0x00000000
	.align		4
        /*0004*/ 	.word	0xffffffff
	.align		4
        /*0008*/ 	.word	0x00000000
	.align		4
        /*000c*/ 	.word	0xfffffffe
	.align		4
        /*0010*/ 	.word	0x00000000
	.align		4
        /*0014*/ 	.word	0xfffffffd
	.align		4
        /*0018*/ 	.word	0x00000000
	.align		4
        /*001c*/ 	.word	0xfffffffc


//--------------------- .text._Z9updatephiPfS_S_iiS_S_S_S_S_S_S_S_S_S_S_S_S_S_S_S_S_S_S_S_S_S_S_S_S_S_S_ --------------------------
	.section	.text._Z9updatephiPfS_S_iiS_S_S_S_S_S_S_S_S_S_S_S_S_S_S_S_S_S_S_S_S_S_S_S_S_S_S_,"ax",@progbits
	.align	128
        .global         _Z9updatephiPfS_S_iiS_S_S_S_S_S_S_S_S_S_S_S_S_S_S_S_S_S_S_S_S_S_S_S_S_S_S_
        .type           _Z9updatephiPfS_S_iiS_S_S_S_S_S_S_S_S_S_S_S_S_S_S_S_S_S_S_S_S_S_S_S_S_S_S_,@function
        .size           _Z9updatephiPfS_S_iiS_S_S_S_S_S_S_S_S_S_S_S_S_S_S_S_S_S_S_S_S_S_S_S_S_S_S_,(.L_x_51 - _Z9updatephiPfS_S_iiS_S_S_S_S_S_S_S_S_S_S_S_S_S_S_S_S_S_S_S_S_S_S_S_S_S_S_)
        .other          _Z9updatephiPfS_S_iiS_S_S_S_S_S_S_S_S_S_S_S_S_S_S_S_S_S_S_S_S_S_S_S_S_S_S_,@"STO_CUDA_ENTRY STV_DEFAULT"
_Z9updatephiPfS_S_iiS_S_S_S_S_S_S_S_S_S_S_S_S_S_S_S_S_S_S_S_S_S_S_S_S_S_S_:
.text._Z9updatephiPfS_S_iiS_S_S_S_S_S_S_S_S_S_S_S_S_S_S_S_S_S_S_S_S_S_S_S_S_S_S_:
[----:B------:R-:W-:Y:S01]  /*0000*/  LDC R1, c[0x0][0x37c] ;  /* 0x0000df00ff017b82 */ /* 0x000fe20000000800 */
[----:B------:R-:W0:Y:S07]  /*0010*/  S2R R3, SR_TID.X ;  /* 0x0000000000037919 */ /* 0x000e2e0000002100 */
[----:B------:R-:W0:Y:S01]  /*0020*/  LDC R0, c[0x0][0x360] ;  /* 0x0000d800ff007b82 */ /* 0x000e220000000800 */
[----:B------:R-:W1:Y:S07]  /*0030*/  S2R R2, SR_TID.Y ;  /* 0x0000000000027919 */ /* 0x000e6e0000002200 */
[----:B------:R-:W0:Y:S08]  /*0040*/  S2UR UR4, SR_CTAID.X ;  /* 0x00000000000479c3 */ /* 0x000e300000002500 */
[----:B------:R-:W1:Y:S08]  /*0050*/  S2UR UR5, SR_CTAID.Y ;  /* 0x00000000000579c3 */ /* 0x000e700000002600 */
[----:B------:R-:W1:Y:S08]  /*0060*/  LDC R21, c[0x0][0x364] ;  /* 0x0000d900ff157b82 */ /* 0x000e700000000800 */
[----:B------:R-:W2:Y:S01]  /*0070*/  LDC.64 R36, c[0x0][0x398] ;  /* 0x0000e600ff247b82 */ /* 0x000ea20000000a00 */
[----:B0-----:R-:W-:-:S02]  /*0080*/  IMAD R0, R0, UR4, R3 ;  /* 0x0000000400007c24 */ /* 0x001fc4000f8e0203 */
[----:B-1----:R-:W-:Y:S02]  /*0090*/  IMAD R21, R21, UR5, R2 ;  /* 0x0000000515157c24 */ /* 0x002fe4000f8e0202 */
[----:B--2---:R-:W-:Y:S02]  /*00a0*/  IMAD R2, R36, R37, RZ ;  /* 0x0000002524027224 */ /* 0x004fe400078e02ff */
[----:B------:R-:W-:-:S05]  /*00b0*/  IMAD R3, R21, R36, R0 ;  /* 0x0000002415037224 */ /* 0x000fca00078e0200 */
[----:B------:R-:W-:-:S13]  /*00c0*/  ISETP.GE.AND P0, PT, R3, R2, PT ;  /* 0x000000020300720c */ /* 0x000fda0003f06270 */
[----:B------:R-:W-:Y:S05]  /*00d0*/  @P0 EXIT ;  /* 0x000000000000094d */ /* 0x000fea0003800000 */
[----:B------:R-:W0:Y:S01]  /*00e0*/  LDC.64 R34, c[0x0][0x388] ;  /* 0x0000e200ff227b82 */ /* 0x000e220000000a00 */
[----:B------:R-:W-:Y:S01]  /*00f0*/  IADD3 R19, PT, PT, R36, -0x1, RZ ;  /* 0xffffffff24137810 */ /* 0x000fe20007ffe0ff */
[----:B------:R-:W1:Y:S03]  /*0100*/  LDCU.64 UR4, c[0x0][0x358] ;  /* 0x00006b00ff0477ac */ /* 0x000e660008000a00 */
[----:B------:R-:W-:-:S03]  /*0110*/  ISETP.NE.AND P0, PT, R0, R19, PT ;  /* 0x000000130000720c */ /* 0x000fc60003f05270 */
[----:B------:R-:W2:Y:S01]  /*0120*/  LDC.64 R6, c[0x0][0x3a0] ;  /* 0x0000e800ff067b82 */ /* 0x000ea20000000a00 */
[----:B------:R-:W-:-:S07]  /*0130*/  ISETP.EQ.OR P0, PT, R0, RZ, !P0 ;  /* 0x000000ff0000720c */ /* 0x000fce0004702670 */
[----:B------:R-:W3:Y:S01]  /*0140*/  LDC.64 R28, c[0x0][0x3a8] ;  /* 0x0000ea00ff1c7b82 */ /* 0x000ee20000000a00 */
[----:B0-----:R-:W-:-:S04]  /*0150*/  IMAD.WIDE R4, R3, 0x4, R34 ;  /* 0x0000000403047825 */ /* 0x001fc800078e0222 */
[----:B------:R-:W-:Y:S01]  /*0160*/  IMAD.MOV.U32 R11, RZ, RZ, RZ ;  /* 0x000000ffff0b7224 */ /* 0x000fe200078e00ff */
[----:B-1----:R-:W4:Y:S01]  /*0170*/  @!P0 LDG.E R2, desc[UR4][R4.64+0x4] ;  /* 0x0000040404028981 */ /* 0x002f22000c1e1900 */
[C---:B------:R-:W-:Y:S02]  /*0180*/  ISETP.NE.AND P1, PT, R0.reuse, RZ, PT ;  /* 0x000000ff0000720c */ /* 0x040fe40003f25270 */
[C---:B------:R-:W-:Y:S01]  /*0190*/  IADD3 R17, PT, PT, R3.reuse, -R36, RZ ;  /* 0x8000002403117210 */ /* 0x040fe20007ffe0ff */
[----:B------:R-:W4:Y:S01]  /*01a0*/  @!P0 LDG.E R9, desc[UR4][R4.64+-0x4] ;  /* 0xfffffc0404098981 */ /* 0x000f22000c1e1900 */
[----:B------:R-:W-:Y:S01]  /*01b0*/  ISETP.NE.AND P2, PT, R0, R19, PT ;  /* 0x000000130000720c */ /* 0x000fe20003f45270 */
[C---:B--2---:R-:W-:Y:S01]  /*01c0*/  IMAD.WIDE R6, R3.reuse, 0x4, R6 ;  /* 0x0000000403067825 */ /* 0x044fe200078e0206 */
[----:B------:R-:W0:Y:S03]  /*01d0*/  LDC.64 R32, c[0x0][0x3d0] ;  /* 0x0000f400ff207b82 */ /* 0x000e260000000a00 */
[----:B---3--:R-:W-:-:S04]  /*01e0*/  IMAD.WIDE R28, R3, 0x4, R28 ;  /* 0x00000004031c7825 */ /* 0x008fc800078e021c */
[----:B------:R-:W-:Y:S01]  /*01f0*/  IMAD.MOV.U32 R25, RZ, RZ, RZ ;  /* 0x000000ffff197224 */ /* 0x000fe200078e00ff */
[----:B------:R-:W1:Y:S01]  /*0200*/  LDC.64 R30, c[0x0][0x3d8] ;  /* 0x0000f600ff1e7b82 */ /* 0x000e620000000a00 */
[----:B----4-:R-:W-:-:S07]  /*0210*/  @!P0 FADD R2, R2, -R9 ;  /* 0x8000000902028221 */ /* 0x010fce0000000000 */
[----:B------:R-:W2:Y:S01]  /*0220*/  LDC.64 R8, c[0x0][0x3b0] ;  /* 0x0000ec00ff087b82 */ /* 0x000ea20000000a00 */
[----:B------:R-:W-:-:S05]  /*0230*/  @!P0 FMUL R11, R2, 0.5 ;  /* 0x3f000000020b8820 */ /* 0x000fca0000400000 */
[----:B------:R3:W-:Y:S04]  /*0240*/  STG.E desc[UR4][R6.64], R11 ;  /* 0x0000000b06007986 */ /* 0x0007e8000c101904 */
[----:B------:R-:W-:Y:S04]  /*0250*/  @!P2 STG.E desc[UR4][R28.64], RZ ;  /* 0x000000ff1c00a986 */ /* 0x000fe8000c101904 */
[----:B------:R-:W4:Y:S04]  /*0260*/  @P2 LDG.E R2, desc[UR4][R4.64+0x4] ;  /* 0x0000040404022981 */ /* 0x000f28000c1e1900 */
[----:B------:R-:W4:Y:S01]  /*0270*/  @P2 LDG.E R13, desc[UR4][R4.64] ;  /* 0x00000004040d2981 */ /* 0x000f22000c1e1900 */
[----:B--2---:R-:W-:Y:S01]  /*0280*/  IMAD.WIDE R8, R3, 0x4, R8 ;  /* 0x0000000403087825 */ /* 0x004fe200078e0208 */
[----:B------:R-:W-:-:S03]  /*0290*/  ISETP.NE.AND P0, PT, R0, RZ, PT ;  /* 0x000000ff0000720c */ /* 0x000fc60003f05270 */
[----:B----4-:R-:W-:-:S05]  /*02a0*/  @P2 FADD R13, R2, -R13 ;  /* 0x8000000d020d2221 */ /* 0x010fca0000000000 */
[----:B------:R2:W-:Y:S04]  /*02b0*/  @P2 STG.E desc[UR4][R28.64], R13 ;  /* 0x0000000d1c002986 */ /* 0x0005e8000c101904 */
[----:B------:R-:W-:Y:S04]  /*02c0*/  @!P1 STG.E desc[UR4][R8.64], RZ ;  /* 0x000000ff08009986 */ /* 0x000fe8000c101904 */
[----:B------:R-:W4:Y:S04]  /*02d0*/  @P1 LDG.E R2, desc[UR4][R4.64] ;  /* 0x0000000404021981 */ /* 0x000f28000c1e1900 */
[----:B---3--:R-:W4:Y:S01]  /*02e0*/  @P1 LDG.E R11, desc[UR4][R4.64+-0x4] ;  /* 0xfffffc04040b1981 */ /* 0x008f22000c1e1900 */
[----:B------:R-:W-:Y:S01]  /*02f0*/  ISETP.EQ.OR P0, PT, R21, RZ, !P0 ;  /* 0x000000ff1500720c */ /* 0x000fe20004702670 */
[----:B------:R-:W-:-:S03]  /*0300*/  IMAD.WIDE R34, R17, 0x4, R34 ;  /* 0x0000000411227825 */ /* 0x000fc600078e0222 */
[----:B------:R-:W-:Y:S01]  /*0310*/  ISETP.EQ.OR P3, PT, R0, R19, P0 ;  /* 0x000000130000720c */ /* 0x000fe20000762670 */
[----:B----4-:R-:W-:Y:S01]  /*0320*/  @P1 FADD R15, R2, -R11 ;  /* 0x8000000b020f1221 */ /* 0x010fe20000000000 */
[----:B------:R-:W-:Y:S01]  /*0330*/  VIADD R2, R37, 0xffffffff ;  /* 0xffffffff25027836 */ /* 0x000fe20000000000 */
[----:B------:R-:W3:Y:S03]  /*0340*/  LDC.64 R10, c[0x0][0x3b8] ;  /* 0x0000ee00ff0a7b82 */ /* 0x000ee60000000a00 */
[----:B------:R4:W-:Y:S07]  /*0350*/  @P1 STG.E desc[UR4][R8.64], R15 ;  /* 0x0000000f08001986 */ /* 0x0009ee000c101904 */
[----:B------:R-:W5:Y:S04]  /*0360*/  @!P3 LDG.E R12, desc[UR4][R34.64+0x4] ;  /* 0x00000404220cb981 */ /* 0x000f68000c1e1900 */
[----:B--2---:R-:W5:Y:S01]  /*0370*/  @!P3 LDG.E R13, desc[UR4][R34.64+-0x4] ;  /* 0xfffffc04220db981 */ /* 0x004f62000c1e1900 */
[----:B------:R-:W-:Y:S01]  /*0380*/  ISETP.NE.AND P2, PT, R21, R2, PT ;  /* 0x000000021500720c */ /* 0x000fe20003f45270 */
[----:B------:R-:W-:-:S03]  /*0390*/  HFMA2 R17, -RZ, RZ, 0, 0 ;  /* 0x00000000ff117431 */ /* 0x000fc600000001ff */
[----:B------:R-:W-:-:S04]  /*03a0*/  ISETP.EQ.OR P1, PT, R0, RZ, !P2 ;  /* 0x000000ff0000720c */ /* 0x000fc80005722670 */
[----:B------:R-:W-:Y:S01]  /*03b0*/  ISETP.EQ.OR P1, PT, R0, R19, P1 ;  /* 0x000000130000720c */ /* 0x000fe20000f22670 */
[----:B---3--:R-:W-:-:S12]  /*03c0*/  IMAD.WIDE R10, R3, 0x4, R10 ;  /* 0x00000004030a7825 */ /* 0x008fd800078e020a */
[----:B----4-:R-:W-:-:S04]  /*03d0*/  @!P1 IMAD.WIDE R14, R36, 0x4, R4 ;  /* 0x00000004240e9825 */ /* 0x010fc800078e0204 */
[----:B-----5:R-:W-:-:S04]  /*03e0*/  @!P3 FADD R12, R12, -R13 ;  /* 0x8000000d0c0cb221 */ /* 0x020fc80000000000 */
[----:B------:R-:W-:Y:S02]  /*03f0*/  @!P3 FMUL R17, R12, 0.5 ;  /* 0x3f0000000c11b820 */ /* 0x000fe40000400000 */
[----:B------:R-:W2:Y:S03]  /*0400*/  LDC.64 R12, c[0x0][0x3c0] ;  /* 0x0000f000ff0c7b82 */ /* 0x000ea60000000a00 */
[----:B------:R-:W-:Y:S04]  /*0410*/  STG.E desc[UR4][R10.64], R17 ;  /* 0x000000110a007986 */ /* 0x000fe8000c101904 */
[----:B------:R-:W3:Y:S04]  /*0420*/  @!P1 LDG.E R16, desc[UR4][R14.64+0x4] ;  /* 0x000004040e109981 */ /* 0x000ee8000c1e1900 */
[----:B------:R-:W3:Y:S01]  /*0430*/  @!P1 LDG.E R23, desc[UR4][R14.64+-0x4] ;  /* 0xfffffc040e179981 */ /* 0x000ee2000c1e1900 */
[----:B--2---:R-:W-:-:S04]  /*0440*/  IMAD.WIDE R12, R3, 0x4, R12 ;  /* 0x00000004030c7825 */ /* 0x004fc800078e020c */
[----:B---3--:R-:W-:Y:S02]  /*0450*/  @!P1 FADD R16, R16, -R23 ;  /* 0x8000001710109221 */ /* 0x008fe40000000000 */
[----:B------:R-:W2:Y:S02]  /*0460*/  LDC.64 R22, c[0x0][0x3c8] ;  /* 0x0000f200ff167b82 */ /* 0x000ea40000000a00 */
[----:B------:R-:W-:-:S05]  /*0470*/  @!P1 FMUL R25, R16, 0.5 ;  /* 0x3f00000010199820 */ /* 0x000fca0000400000 */
[----:B------:R3:W-:Y:S04]  /*0480*/  STG.E desc[UR4][R12.64], R25 ;  /* 0x000000190c007986 */ /* 0x0007e8000c101904 */
[----:B------:R-:W4:Y:S01]  /*0490*/  LDG.E R16, desc[UR4][R28.64] ;  /* 0x000000041c107981 */ /* 0x000f22000c1e1900 */
[----:B0-----:R-:W-:-:S04]  /*04a0*/  IMAD.WIDE R32, R3, 0x4, R32 ;  /* 0x0000000403207825 */ /* 0x001fc800078e0220 */
[C---:B-1----:R-:W-:Y:S01]  /*04b0*/  IMAD.WIDE R30, R3.reuse, 0x4, R30 ;  /* 0x00000004031e7825 */ /* 0x042fe200078e021e */
[----:B---3--:R-:W0:Y:S03]  /*04c0*/  LDC.64 R24, c[0x0][0x3e0] ;  /* 0x0000f800ff187b82 */ /* 0x008e260000000a00 */
[----:B--2---:R-:W-:-:S04]  /*04d0*/  IMAD.WIDE R22, R3, 0x4, R22 ;  /* 0x0000000403167825 */ /* 0x004fc800078e0216 */
[C---:B----4-:R-:W-:Y:S01]  /*04e0*/  FMUL R17, R16.reuse, R16 ;  /* 0x0000001010117220 */ /* 0x050fe20000400000 */
[----:B------:R-:W-:-:S04]  /*04f0*/  FSETP.GEU.AND P1, PT, R16, RZ, PT ;  /* 0x000000ff1000720b */ /* 0x000fc80003f2e000 */
[----:B------:R-:W-:-:S05]  /*0500*/  FSEL R17, R17, RZ, P1 ;  /* 0x000000ff11117208 */ /* 0x000fca0000800000 */
[----:B------:R1:W-:Y:S04]  /*0510*/  STG.E desc[UR4][R22.64], R17 ;  /* 0x0000001116007986 */ /* 0x0003e8000c101904 */
[----:B------:R-:W2:Y:S02]  /*0520*/  LDG.E R14, desc[UR4][R8.64] ;  /* 0x00000004080e7981 */ /* 0x000ea4000c1e1900 */
[C---:B--2---:R-:W-:Y:S01]  /*0530*/  FMUL R15, R14.reuse, R14 ;  /* 0x0000000e0e0f7220 */ /* 0x044fe20000400000 */
[----:B------:R-:W-:-:S04]  /*0540*/  FSETP.GT.AND P1, PT, R14, RZ, PT ;  /* 0x000000ff0e00720b */ /* 0x000fc80003f24000 */
[----:B------:R-:W-:-:S05]  /*0550*/  FSEL R15, R15, RZ, !P1 ;  /* 0x000000ff0f0f7208 */ /* 0x000fca0004800000 */
[----:B------:R2:W-:Y:S04]  /*0560*/  STG.E desc[UR4][R32.64], R15 ;  /* 0x0000000f20007986 */ /* 0x0005e8000c101904 */
[----:B------:R-:W3:Y:S02]  /*0570*/  LDG.E R14, desc[UR4][R28.64] ;  /* 0x000000041c0e7981 */ /* 0x000ee4000c1e1900 */
[C---:B---3--:R-:W-:Y:S01]  /*0580*/  FMUL R16, R14.reuse, R14 ;  /* 0x0000000e0e107220 */ /* 0x048fe20000400000 */
[----:B------:R-:W-:-:S04]  /*0590*/  FSETP.GT.AND P1, PT, R14, RZ, PT ;  /* 0x000000ff0e00720b */ /* 0x000fc80003f24000 */
[----:B-1----:R-:W-:-:S05]  /*05a0*/  FSEL R17, R16, RZ, !P1 ;  /* 0x000000ff10117208 */ /* 0x002fca0004800000 */
[----:B------:R1:W-:Y:S04]  /*05b0*/  STG.E desc[UR4][R30.64], R17 ;  /* 0x000000111e007986 */ /* 0x0003e8000c101904 */
[----:B------:R-:W2:Y:S01]  /*05c0*/  LDG.E R14, desc[UR4][R8.64] ;  /* 0x00000004080e7981 */ /* 0x000ea2000c1e1900 */
[----:B------:R-:W-:Y:S01]  /*05d0*/  ISETP.EQ.OR P3, PT, R21, RZ, !P2 ;  /* 0x000000ff1500720c */ /* 0x000fe20005762670 */
[----:B0-----:R-:W-:-:S12]  /*05e0*/  IMAD.WIDE R24, R3, 0x4, R24 ;  /* 0x0000000403187825 */ /* 0x001fd800078e0218 */
[----:B------:R-:W-:-:S04]  /*05f0*/  @!P3 IMAD.WIDE R26, R36, 0x4, R4 ;  /* 0x00000004241ab825 */ /* 0x000fc800078e0204 */
[C---:B--2---:R-:W-:Y:S01]  /*0600*/  FMUL R15, R14.reuse, R14 ;  /* 0x0000000e0e0f7220 */ /* 0x044fe20000400000 */
[----:B------:R-:W-:-:S04]  /*0610*/  FSETP.GEU.AND P1, PT, R14, RZ, PT ;  /* 0x000000ff0e00720b */ /* 0x000fc80003f2e000 */
[----:B------:R-:W-:Y:S02]  /*0620*/  FSEL R37, R15, RZ, P1 ;  /* 0x000000ff0f257208 */ /* 0x000fe40000800000 */
[----:B------:R-:W0:Y:S03]  /*0630*/  LDC.64 R14, c[0x0][0x3e8] ;  /* 0x0000fa00ff0e7b82 */ /* 0x000e260000000a00 */
[----:B------:R2:W-:Y:S04]  /*0640*/  STG.E desc[UR4][R24.64], R37 ;  /* 0x0000002518007986 */ /* 0x0005e8000c101904 */
[----:B------:R-:W3:Y:S04]  /*0650*/  @!P3 LDG.E R27, desc[UR4][R26.64] ;  /* 0x000000041a1bb981 */ /* 0x000ee8000c1e1900 */
[----:B------:R-:W3:Y:S01]  /*0660*/  @!P3 LDG.E R16, desc[UR4][R34.64] ;  /* 0x000000042210b981 */ /* 0x000ee2000c1e1900 */
[----:B------:R-:W-:Y:S04]  /*0670*/  BSSY.RECONVERGENT B1, `(.L_x_0) ;  /* 0x0000014000017945 */ /* 0x000fe80003800200 */
[----:B------:R-:W-:Y:S01]  /*0680*/  BSSY.RELIABLE B0, `(.L_x_1) ;  /* 0x000000e000007945 */ /* 0x000fe20003800100 */
[----:B------:R-:W-:Y:S01]  /*0690*/  ISETP.NE.AND P1, PT, R21, RZ, PT ;  /* 0x000000ff1500720c */ /* 0x000fe20003f25270 */
[----:B0-----:R-:W-:-:S04]  /*06a0*/  IMAD.WIDE R14, R3, 0x4, R14 ;  /* 0x00000004030e7825 */ /* 0x001fc800078e020e */
[----:B---3--:R-:W-:Y:S02]  /*06b0*/  @!P3 FADD R18, R16, -R27 ;  /* 0x8000001b1012b221 */ /* 0x008fe40000000000 */
[----:B-1----:R-:W0:Y:S02]  /*06c0*/  LDC.64 R16, c[0x0][0x3f0] ;  /* 0x0000fc00ff107b82 */ /* 0x002e240000000a00 */
[----:B------:R-:W-:-:S05]  /*06d0*/  @!P3 FMUL R39, R18, 0.5 ;  /* 0x3f0000001227b820 */ /* 0x000fca0000400000 */
[----:B------:R2:W-:Y:S01]  /*06e0*/  @!P3 STG.E desc[UR4][R14.64], R39 ;  /* 0x000000270e00b986 */ /* 0x0005e2000c101904 */
[----:B0-----:R-:W-:Y:S01]  /*06f0*/  IMAD.WIDE R16, R3, 0x4, R16 ;  /* 0x0000000403107825 */ /* 0x001fe200078e0210 */
[----:B--2---:R-:W-:Y:S06]  /*0700*/  @!P3 BRA `(.L_x_2) ;  /* 0x000000000014b947 */ /* 0x004fec0003800000 */
[----:B------:R-:W-:Y:S01]  /*0710*/  ISETP.NE.AND P3, PT, R21, RZ, PT ;  /* 0x000000ff1500720c */ /* 0x000fe20003f65270 */
[----:B------:R0:W-:-:S12]  /*0720*/  STG.E desc[UR4][R14.64], RZ ;  /* 0x000000ff0e007986 */ /* 0x0001d8000c101904 */
[----:B------:R0:W-:Y:S01]  /*0730*/  @!P3 STG.E desc[UR4][R16.64], RZ ;  /* 0x000000ff1000b986 */ /* 0x0001e2000c101904 */
[----:B------:R-:W-:Y:S05]  /*0740*/  @!P3 BREAK.RELIABLE B0 ;  /* 0x000000000000b942 */ /* 0x000fea0003800100 */
[----:B------:R-:W-:Y:S05]  /*0750*/  @!P3 BRA `(.L_x_3) ;  /* 0x000000000014b947 */ /* 0x000fea0003800000 */
.L_x_2:
[----:B------:R-:W-:Y:S05]  /*0760*/  BSYNC.RELIABLE B0 ;  /* 0x0000000000007941 */ /* 0x000fea0003800100 */
.L_x_1:
[----:B------:R-:W2:Y:S04]  /*0770*/  LDG.E R18, desc[UR4][R34.64] ;  /* 0x0000000422127981 */ /* 0x000ea8000c1e1900 */
[----:B------:R-:W2:Y:S02]  /*0780*/  LDG.E R27, desc[UR4][R4.64] ;  /* 0x00000004041b7981 */ /* 0x000ea4000c1e1900 */
[----:B--2---:R-:W-:-:S05]  /*0790*/  FADD R27, R18, -R27 ;  /* 0x8000001b121b7221 */ /* 0x004fca0000000000 */
[----:B------:R1:W-:Y:S02]  /*07a0*/  STG.E desc[UR4][R16.64], R27 ;  /* 0x0000001b10007986 */ /* 0x0003e4000c101904 */
.L_x_3:
[----:B------:R-:W-:Y:S05]  /*07b0*/  BSYNC.RECONVERGENT B1 ;  /* 0x0000000000017941 */ /* 0x000fea0003800200 */
.L_x_0:
[----:B------:R-:W-:Y:S05]  /*07c0*/  WARPSYNC.ALL ;  /* 0x0000000000007948 */ /* 0x000fea0003800000 */
[----:B------:R-:W-:Y:S01]  /*07d0*/  IMAD.WIDE R36, R36, 0x4, R4 ;  /* 0x0000000424247825 */ /* 0x000fe200078e0204 */
[----:B------:R-:W2:Y:S01]  /*07e0*/  @P2 LDG.E R20, desc[UR4][R4.64] ;  /* 0x0000000404142981 */ /* 0x000ea2000c1e1900 */
[----:B-1----:R-:W1:Y:S03]  /*07f0*/  LDC.64 R26, c[0x0][0x3f8] ;  /* 0x0000fe00ff1a7b82 */ /* 0x002e660000000a00 */
[----:B------:R-:W2:Y:S01]  /*0800*/  @P2 LDG.E R41, desc[UR4][R36.64] ;  /* 0x0000000424292981 */ /* 0x000ea2000c1e1900 */
[----:B------:R-:W-:-:S02]  /*0810*/  ISETP.EQ.OR P1, PT, R0, R19, !P1 ;  /* 0x000000130000720c */ /* 0x000fc40004f22670 */
[----:B------:R-:W-:Y:S02]  /*0820*/  MOV R39, RZ ;  /* 0x000000ff00277202 */ /* 0x000fe40000000f00 */
[----:B------:R-:W-:Y:S01]  /*0830*/  ISETP.EQ.OR P1, PT, R21, R2, P1 ;  /* 0x000000021500720c */ /* 0x000fe20000f22670 */
[----:B-1----:R-:W-:Y:S02]  /*0840*/  IMAD.WIDE R18, R3, 0x4, R26 ;  /* 0x0000000403127825 */ /* 0x002fe400078e021a */
[----:B------:R-:W1:Y:S02]  /*0850*/  LDC.64 R26, c[0x0][0x400] ;  /* 0x00010000ff1a7b82 */ /* 0x000e640000000a00 */
[----:B--2---:R-:W-:-:S05]  /*0860*/  @P2 FADD R39, R20, -R41 ;  /* 0x8000002914272221 */ /* 0x004fca0000000000 */
[----:B------:R2:W-:Y:S04]  /*0870*/  STG.E desc[UR4][R18.64], R39 ;  /* 0x0000002712007986 */ /* 0x0005e8000c101904 */
[----:B------:R-:W3:Y:S04]  /*0880*/  @!P1 LDG.E R0, desc[UR4][R34.64+0x4] ;  /* 0x0000040422009981 */ /* 0x000ee8000c1e1900 */
[----:B------:R-:W3:Y:S01]  /*0890*/  @!P1 LDG.E R43, desc[UR4][R36.64+0x4] ;  /* 0x00000404242b9981 */ /* 0x000ee2000c1e1900 */
[----:B------:R-:W-:Y:S01]  /*08a0*/  ISETP.EQ.OR P0, PT, R21, R2, P0 ;  /* 0x000000021500720c */ /* 0x000fe20000702670 */
[----:B------:R-:W-:Y:S01]  /*08b0*/  IMAD.MOV.U32 R41, RZ, RZ, RZ ;  /* 0x000000ffff297224 */ /* 0x000fe200078e00ff */
[----:B------:R-:W4:Y:S01]  /*08c0*/  LDC.64 R20, c[0x0][0x408] ;  /* 0x00010200ff147b82 */ /* 0x000f220000000a00 */
[----:B-1----:R-:W-:-:S04]  /*08d0*/  IMAD.WIDE R26, R3, 0x4, R26 ;  /* 0x00000004031a7825 */ /* 0x002fc800078e021a */
[----:B---3--:R-:W-:-:S04]  /*08e0*/  @!P1 FADD R0, R0, -R43 ;  /* 0x8000002b00009221 */ /* 0x008fc80000000000 */
[----:B------:R-:W-:-:S05]  /*08f0*/  @!P1 FMUL R41, R0, 0.5 ;  /* 0x3f00000000299820 */ /* 0x000fca0000400000 */
[----:B------:R1:W-:Y:S04]  /*0900*/  STG.E desc[UR4][R26.64], R41 ;  /* 0x000000291a007986 */ /* 0x0003e8000c101904 */
[----:B------:R-:W3:Y:S04]  /*0910*/  @!P0 LDG.E R0, desc[UR4][R34.64+-0x4] ;  /* 0xfffffc0422008981 */ /* 0x000ee8000c1e1900 */
[----:B--2---:R2:W3:Y:S01]  /*0920*/  @!P0 LDG.E R39, desc[UR4][R36.64+-0x4] ;  /* 0xfffffc0424278981 */ /* 0x0044e2000c1e1900 */
[----:B------:R-:W-:Y:S02]  /*0930*/  HFMA2 R43, -RZ, RZ, 0, 0 ;  /* 0x00000000ff2b7431 */ /* 0x000fe400000001ff */
[----:B----4-:R-:W-:Y:S01]  /*0940*/  IMAD.WIDE R20, R3, 0x4, R20 ;  /* 0x0000000403147825 */ /* 0x010fe200078e0214 */
[----:B-1----:R-:W1:Y:S08]  /*0950*/  LDC.64 R40, c[0x0][0x418] ;  /* 0x00010600ff287b82 */ /* 0x002e700000000a00 */
[----:B--2---:R-:W2:Y:S01]  /*0960*/  LDC.64 R36, c[0x0][0x420] ;  /* 0x00010800ff247b82 */ /* 0x004ea20000000a00 */
[----:B---3--:R-:W-:-:S07]  /*0970*/  @!P0 FADD R0, R0, -R39 ;  /* 0x8000002700008221 */ /* 0x008fce0000000000 */
[----:B------:R-:W3:Y:S01]  /*0980*/  LDC.64 R38, c[0x0][0x410] ;  /* 0x00010400ff267b82 */ /* 0x000ee20000000a00 */
[----:B------:R-:W-:-:S05]  /*0990*/  @!P0 FMUL R43, R0, 0.5 ;  /* 0x3f000000002b8820 */ /* 0x000fca0000400000 */
[----:B------:R-:W-:Y:S04]  /*09a0*/  STG.E desc[UR4][R20.64], R43 ;  /* 0x0000002b14007986 */ /* 0x000fe8000c101904 */
[----:B------:R-:W4:Y:S01]  /*09b0*/  LDG.E R0, desc[UR4][R16.64] ;  /* 0x0000000410007981 */ /* 0x000f22000c1e1900 */
[----:B---3--:R-:W-:-:S04]  /*09c0*/  IMAD.WIDE R38, R3, 0x4, R38 ;  /* 0x0000000403267825 */ /* 0x008fc800078e0226 */
[C---:B----4-:R-:W-:Y:S01]  /*09d0*/  FMUL R2, R0.reuse, R0 ;  /* 0x0000000000027220 */ /* 0x050fe20000400000 */
[----:B------:R-:W-:-:S04]  /*09e0*/  FSETP.GEU.AND P0, PT, R0, RZ, PT ;  /* 0x000000ff0000720b */ /* 0x000fc80003f0e000 */
[----:B------:R-:W-:-:S05]  /*09f0*/  FSEL R35, R2, RZ, P0 ;  /* 0x000000ff02237208 */ /* 0x000fca0000000000 */
[----:B------:R3:W-:Y:S04]  /*0a00*/  STG.E desc[UR4][R38.64], R35 ;  /* 0x0000002326007986 */ /* 0x0007e8000c101904 */
[----:B------:R-:W4:Y:S01]  /*0a10*/  LDG.E R0, desc[UR4][R18.64] ;  /* 0x0000000412007981 */ /* 0x000f22000c1e1900 */
[----:B-1----:R-:W-:-:S04]  /*0a20*/  IMAD.WIDE R40, R3, 0x4, R40 ;  /* 0x0000000403287825 */ /* 0x002fc800078e0228 */
[----:B--2---:R-:W-:Y:S01]  /*0a30*/  IMAD.WIDE R36, R3, 0x4, R36 ;  /* 0x0000000403247825 */ /* 0x004fe200078e0224 */
[----:B---3--:R-:W1:Y:S03]  /*0a40*/  LDC.64 R34, c[0x0][0x428] ;  /* 0x00010a00ff227b82 */ /* 0x008e660000000a00 */
[C---:B----4-:R-:W-:Y:S01]  /*0a50*/  FMUL R2, R0.reuse, R0 ;  /* 0x0000000000027220 */ /* 0x050fe20000400000 */
[----:B------:R-:W-:-:S04]  /*0a60*/  FSETP.GT.AND P0, PT, R0, RZ, PT ;  /* 0x000000ff0000720b */ /* 0x000fc80003f04000 */
[----:B------:R-:W-:-:S05]  /*0a70*/  FSEL R43, R2, RZ, !P0 ;  /* 0x000000ff022b7208 */ /* 0x000fca0004000000 */
[----:B------:R2:W-:Y:S04]  /*0a80*/  STG.E desc[UR4][R40.64], R43 ;  /* 0x0000002b28007986 */ /* 0x0005e8000c101904 */
[----:B------:R-:W3:Y:S02]  /*0a90*/  LDG.E R0, desc[UR4][R16.64] ;  /* 0x0000000410007981 */ /* 0x000ee4000c1e1900 */
[C---:B---3--:R-:W-:Y:S01]  /*0aa0*/  FMUL R2, R0.reuse, R0 ;  /* 0x0000000000027220 */ /* 0x048fe20000400000 */
[----:B------:R-:W-:-:S04]  /*0ab0*/  FSETP.GT.AND P0, PT, R0, RZ, PT ;  /* 0x000000ff0000720b */ /* 0x000fc80003f04000 */
[----:B------:R-:W-:-:S05]  /*0ac0*/  FSEL R45, R2, RZ, !P0 ;  /* 0x000000ff022d7208 */ /* 0x000fca0004000000 */
[----:B------:R3:W-:Y:S04]  /*0ad0*/  STG.E desc[UR4][R36.64], R45 ;  /* 0x0000002d24007986 */ /* 0x0007e8000c101904 */
[----:B------:R-:W4:Y:S01]  /*0ae0*/  LDG.E R0, desc[UR4][R18.64] ;  /* 0x0000000412007981 */ /* 0x000f22000c1e1900 */
[----:B-1----:R-:W-:Y:S01]  /*0af0*/  IMAD.WIDE R34, R3, 0x4, R34 ;  /* 0x0000000403227825 */ /* 0x002fe200078e0222 */
[----:B----4-:R-:W-:-:S03]  /*0b00*/  FSETP.GEU.AND P0, PT, R0, RZ, PT ;  /* 0x000000ff0000720b */ /* 0x010fc60003f0e000 */
[----:B------:R-:W-:-:S05]  /*0b10*/  FMUL R0, R0, R0 ;  /* 0x0000000000007220 */ /* 0x000fca0000400000 */
[----:B--2---:R-:W-:-:S05]  /*0b20*/  FSEL R43, R0, RZ, P0 ;  /* 0x000000ff002b7208 */ /* 0x004fca0000000000 */
[----:B------:R1:W-:Y:S04]  /*0b30*/  STG.E desc[UR4][R34.64], R43 ;  /* 0x0000002b22007986 */ /* 0x0003e8000c101904 */
[----:B------:R-:W2:Y:S04]  /*0b40*/  LDG.E R22, desc[UR4][R22.64] ;  /* 0x0000000416167981 */ /* 0x000ea8000c1e1900 */
[----:B------:R-:W2:Y:S01]  /*0b50*/  LDG.E R33, desc[UR4][R32.64] ;  /* 0x0000000420217981 */ /* 0x000ea2000c1e1900 */
[----:B------:R-:W-:Y:S01]  /*0b60*/  BSSY.RECONVERGENT B1, `(.L_x_4) ;  /* 0x000000e000017945 */ /* 0x000fe20003800200 */
[----:B--2---:R-:W-:-:S04]  /*0b70*/  FADD R0, R22, R33 ;  /* 0x0000002116007221 */ /* 0x004fc80000000000 */
[----:B------:R-:W-:Y:S01]  /*0b80*/  VIADD R2, R0, 0xf3000000 ;  /* 0xf300000000027836 */ /* 0x000fe20000000000 */
[----:B---3--:R1:W2:Y:S04]  /*0b90*/  MUFU.RSQ R45, R0 ;  /* 0x00000000002d7308 */ /* 0x0082a80000001400 */
[----:B------:R-:W-:-:S13]  /*0ba0*/  ISETP.GT.U32.AND P0, PT, R2, 0x727fffff, PT ;  /* 0x727fffff0200780c */ /* 0x000fda0003f04070 */
[----:B-12---:R-:W-:Y:S05]  /*0bb0*/  @!P0 BRA `(.L_x_5) ;  /* 0x0000000000108947 */ /* 0x006fea0003800000 */
[----:B------:R-:W-:-:S07]  /*0bc0*/  MOV R32, 0xbe0 ;  /* 0x00000be000207802 */ /* 0x000fce0000000f00 */
[----:B0-----:R-:W-:Y:S05]  /*0bd0*/  CALL.REL.NOINC `($__internal_2_$__cuda_sm20_sqrt_rn_f32_slowpath) ;  /* 0x00000020002c7944 */ /* 0x001fea0003c00000 */
[----:B------:R-:W-:Y:S01]  /*0be0*/  MOV R2, R0 ;  /* 0x0000000000027202 */ /* 0x000fe20000000f00 */
[----:B------:R-:W-:Y:S06]  /*0bf0*/  BRA `(.L_x_6) ;  /* 0x0000000000107947 */ /* 0x000fec0003800000 */
.L_x_5:
[----:B------:R-:W-:Y:S01]  /*0c00*/  FMUL.FTZ R23, R0, R45 ;  /* 0x0000002d00177220 */ /* 0x000fe20000410000 */
[----:B------:R-:W-:-:S03]  /*0c10*/  FMUL.FTZ R2, R45, 0.5 ;  /* 0x3f0000002d027820 */ /* 0x000fc60000410000 */
[----:B------:R-:W-:-:S04]  /*0c20*/  FFMA R0, -R23, R23, R0 ;  /* 0x0000001717007223 */ /* 0x000fc80000000100 */
[----:B------:R-:W-:-:S07]  /*0c30*/  FFMA R2, R0, R2, R23 ;  /* 0x0000000200027223 */ /* 0x000fce0000000017 */
.L_x_6:
[----:B------:R-:W-:Y:S05]  /*0c40*/  BSYNC.RECONVERGENT B1 ;  /* 0x0000000000017941 */ /* 0x000fea0003800200 */
.L_x_4:
[----:B------:R-:W2:Y:S04]  /*0c50*/  LDG.E R38, desc[UR4][R38.64] ;  /* 0x0000000426267981 */ /* 0x000ea8000c1e1900 */
[----:B------:R-:W2:Y:S01]  /*0c60*/  LDG.E R41, desc[UR4][R40.64] ;  /* 0x0000000428297981 */ /* 0x000ea2000c1e1900 */
[----:B------:R-:W-:Y:S01]  /*0c70*/  BSSY.RECONVERGENT B1, `(.L_x_7) ;  /* 0x000000d000017945 */ /* 0x000fe20003800200 */
[----:B--2---:R-:W-:-:S04]  /*0c80*/  FADD R0, R38, R41 ;  /* 0x0000002926007221 */ /* 0x004fc80000000000 */
[----:B------:R-:W-:Y:S01]  /*0c90*/  VIADD R22, R0, 0xf3000000 ;  /* 0xf300000000167836 */ /* 0x000fe20000000000 */
[----:B------:R1:W2:Y:S04]  /*0ca0*/  MUFU.RSQ R23, R0 ;  /* 0x0000000000177308 */ /* 0x0002a80000001400 */
[----:B------:R-:W-:-:S13]  /*0cb0*/  ISETP.GT.U32.AND P0, PT, R22, 0x727fffff, PT ;  /* 0x727fffff1600780c */ /* 0x000fda0003f04070 */
[----:B-12---:R-:W-:Y:S05]  /*0cc0*/  @!P0 BRA `(.L_x_8) ;  /* 0x00000000000c8947 */ /* 0x006fea0003800000 */
[----:B------:R-:W-:-:S07]  /*0cd0*/  MOV R32, 0xcf0 ;  /* 0x00000cf000207802 */ /* 0x000fce0000000f00 */
[----:B0-----:R-:W-:Y:S05]  /*0ce0*/  CALL.REL.NOINC `($__internal_2_$__cuda_sm20_sqrt_rn_f32_slowpath) ;  /* 0x0000001c00e87944 */ /* 0x001fea0003c00000 */
[----:B------:R-:W-:Y:S05]  /*0cf0*/  BRA `(.L_x_9) ;  /* 0x0000000000107947 */ /* 0x000fea0003800000 */
.L_x_8:
[----:B------:R-:W-:Y:S01]  /*0d00*/  FMUL.FTZ R33, R0, R23 ;  /* 0x0000001700217220 */ /* 0x000fe20000410000 */
[----:B------:R-:W-:-:S03]  /*0d10*/  FMUL.FTZ R23, R23, 0.5 ;  /* 0x3f00000017177820 */ /* 0x000fc60000410000 */
[----:B------:R-:W-:-:S04]  /*0d20*/  FFMA R0, -R33, R33, R0 ;  /* 0x0000002121007223 */ /* 0x000fc80000000100 */
[----:B------:R-:W-:-:S07]  /*0d30*/  FFMA R0, R0, R23, R33 ;  /* 0x0000001700007223 */ /* 0x000fce0000000021 */
.L_x_9:
[----:B------:R-:W-:Y:S05]  /*0d40*/  BSYNC.RECONVERGENT B1 ;  /* 0x0000000000017941 */ /* 0x000fea0003800200 */
.L_x_7:
[----:B------:R-:W-:Y:S01]  /*0d50*/  FMUL R23, R0, R0 ;  /* 0x0000000000177220 */ /* 0x000fe20000400000 */
[----:B------:R-:W-:Y:S03]  /*0d60*/  BSSY.RECONVERGENT B1, `(.L_x_10) ;  /* 0x000000e000017945 */ /* 0x000fe60003800200 */
[----:B------:R-:W-:-:S04]  /*0d70*/  FFMA R0, R2, R2, R23 ;  /* 0x0000000202007223 */ /* 0x000fc80000000017 */
[----:B------:R1:W2:Y:S01]  /*0d80*/  MUFU.RSQ R23, R0 ;  /* 0x0000000000177308 */ /* 0x0002a20000001400 */
[----:B------:R-:W-:-:S04]  /*0d90*/  IADD3 R2, PT, PT, R0, -0xd000000, RZ ;  /* 0xf300000000027810 */ /* 0x000fc80007ffe0ff */
[----:B------:R-:W-:-:S13]  /*0da0*/  ISETP.GT.U32.AND P0, PT, R2, 0x727fffff, PT ;  /* 0x727fffff0200780c */ /* 0x000fda0003f04070 */
[----:B-12---:R-:W-:Y:S05]  /*0db0*/  @!P0 BRA `(.L_x_11) ;  /* 0x0000000000108947 */ /* 0x006fea0003800000 */
[----:B------:R-:W-:-:S07]  /*0dc0*/  MOV R32, 0xde0 ;  /* 0x00000de000207802 */ /* 0x000fce0000000f00 */
[----:B0-----:R-:W-:Y:S05]  /*0dd0*/  CALL.REL.NOINC `($__internal_2_$__cuda_sm20_sqrt_rn_f32_slowpath) ;  /* 0x0000001c00ac7944 */ /* 0x001fea0003c00000 */
[----:B------:R-:W-:Y:S01]  /*0de0*/  IMAD.MOV.U32 R33, RZ, RZ, R0 ;  /* 0x000000ffff217224 */ /* 0x000fe200078e0000 */
[----:B------:R-:W-:Y:S06]  /*0df0*/  BRA `(.L_x_12) ;  /* 0x0000000000107947 */ /* 0x000fec0003800000 */
.L_x_11:
[----:B------:R-:W-:Y:S01]  /*0e00*/  FMUL.FTZ R33, R0, R23 ;  /* 0x0000001700217220 */ /* 0x000fe20000410000 */
[----:B------:R-:W-:-:S03]  /*0e10*/  FMUL.FTZ R2, R23, 0.5 ;  /* 0x3f00000017027820 */ /* 0x000fc60000410000 */
[----:B------:R-:W-:-:S04]  /*0e20*/  FFMA R0, -R33, R33, R0 ;  /* 0x0000002121007223 */ /* 0x000fc80000000100 */
[----:B------:R-:W-:-:S07]  /*0e30*/  FFMA R33, R0, R2, R33 ;  /* 0x0000000200217223 */ /* 0x000fce0000000021 */
.L_x_12:
[----:B------:R-:W-:Y:S05]  /*0e40*/  BSYNC.RECONVERGENT B1 ;  /* 0x0000000000017941 */ /* 0x000fea0003800200 */
.L_x_10:
[----:B------:R-:W1:Y:S02]  /*0e50*/  LDC.64 R22, c[0x0][0x458] ;  /* 0x00011600ff167b82 */ /* 0x000e640000000a00 */
[----:B-1----:R-:W-:-:S05]  /*0e60*/  IMAD.WIDE R22, R3, 0x4, R22 ;  /* 0x0000000403167825 */ /* 0x002fca00078e0216 */
[----:B------:R1:W-:Y:S04]  /*0e70*/  STG.E desc[UR4][R22.64], R33 ;  /* 0x0000002116007986 */ /* 0x0003e8000c101904 */
[----:B------:R-:W2:Y:S04]  /*0e80*/  LDG.E R30, desc[UR4][R30.64] ;  /* 0x000000041e1e7981 */ /* 0x000ea8000c1e1900 */
[----:B------:R-:W2:Y:S01]  /*0e90*/  LDG.E R25, desc[UR4][R24.64] ;  /* 0x0000000418197981 */ /* 0x000ea2000c1e1900 */
[----:B------:R-:W-:Y:S01]  /*0ea0*/  BSSY.RECONVERGENT B1, `(.L_x_13) ;  /* 0x000000e000017945 */ /* 0x000fe20003800200 */
[----:B--2---:R-:W-:-:S04]  /*0eb0*/  FADD R0, R30, R25 ;  /* 0x000000191e007221 */ /* 0x004fc80000000000 */
        /* <DEDUP_REMOVED lines=8> */
.L_x_14:
[----:B------:R-:W-:Y:S01]  /*0f40*/  FMUL.FTZ R25, R0, R39 ;  /* 0x0000002700197220 */ /* 0x000fe20000410000 */
[----:B------:R-:W-:-:S03]  /*0f50*/  FMUL.FTZ R2, R39, 0.5 ;  /* 0x3f00000027027820 */ /* 0x000fc60000410000 */
[----:B------:R-:W-:-:S04]  /*0f60*/  FFMA R0, -R25, R25, R0 ;  /* 0x0000001919007223 */ /* 0x000fc80000000100 */
[----:B------:R-:W-:-:S07]  /*0f70*/  FFMA R2, R0, R2, R25 ;  /* 0x0000000200027223 */ /* 0x000fce0000000019 */
.L_x_15:
[----:B------:R-:W-:Y:S05]  /*0f80*/  BSYNC.RECONVERGENT B1 ;  /* 0x0000000000017941 */ /* 0x000fea0003800200 */
.L_x_13:
        /* <DEDUP_REMOVED lines=10> */
[----:B------:R-:W-:Y:S05]  /*1030*/  BRA `(.L_x_18) ;  /* 0x0000000000107947 */ /* 0x000fea0003800000 */
.L_x_17:
[----:B------:R-:W-:Y:S01]  /*1040*/  FMUL.FTZ R31, R0, R25 ;  /* 0x00000019001f7220 */ /* 0x000fe20000410000 */
[----:B------:R-:W-:-:S03]  /*1050*/  FMUL.FTZ R25, R25, 0.5 ;  /* 0x3f00000019197820 */ /* 0x000fc60000410000 */
[----:B------:R-:W-:-:S04]  /*1060*/  FFMA R0, -R31, R31, R0 ;  /* 0x0000001f1f007223 */ /* 0x000fc80000000100 */
[----:B------:R-:W-:-:S07]  /*1070*/  FFMA R0, R0, R25, R31 ;  /* 0x0000001900007223 */ /* 0x000fce000000001f */
.L_x_18:
[----:B------:R-:W-:Y:S05]  /*1080*/  BSYNC.RECONVERGENT B1 ;  /* 0x0000000000017941 */ /* 0x000fea0003800200 */
.L_x_16:
[----:B------:R-:W-:Y:S01]  /*1090*/  FMUL R25, R0, R0 ;  /* 0x0000000000197220 */ /* 0x000fe20000400000 */
[----:B------:R-:W-:Y:S03]  /*10a0*/  BSSY.RECONVERGENT B1, `(.L_x_19) ;  /* 0x000000e000017945 */ /* 0x000fe60003800200 */
[----:B------:R-:W-:-:S04]  /*10b0*/  FFMA R0, R2, R2, R25 ;  /* 0x0000000202007223 */ /* 0x000fc80000000019 */
[----:B------:R-:W-:Y:S01]  /*10c0*/  VIADD R2, R0, 0xf3000000 ;  /* 0xf300000000027836 */ /* 0x000fe20000000000 */
[----:B------:R1:W2:Y:S04]  /*10d0*/  MUFU.RSQ R25, R0 ;  /* 0x0000000000197308 */ /* 0x0002a80000001400 */
[----:B------:R-:W-:-:S13]  /*10e0*/  ISETP.GT.U32.AND P0, PT, R2, 0x727fffff, PT ;  /* 0x727fffff0200780c */ /* 0x000fda0003f04070 */
[----:B-12---:R-:W-:Y:S05]  /*10f0*/  @!P0 BRA `(.L_x_20) ;  /* 0x0000000000108947 */ /* 0x006fea0003800000 */
[----:B------:R-:W-:-:S07]  /*1100*/  MOV R32, 0x1120 ;  /* 0x0000112000207802 */ /* 0x000fce0000000f00 */
[----:B0-----:R-:W-:Y:S05]  /*1110*/  CALL.REL.NOINC `($__internal_2_$__cuda_sm20_sqrt_rn_f32_slowpath) ;  /* 0x0000001800dc7944 */ /* 0x001fea0003c00000 */
[----:B------:R-:W-:Y:S01]  /*1120*/  MOV R35, R0 ;  /* 0x0000000000237202 */ /* 0x000fe20000000f00 */
[----:B------:R-:W-:Y:S06]  /*1130*/  BRA `(.L_x_21) ;  /* 0x0000000000107947 */ /* 0x000fec0003800000 */
.L_x_20:
[----:B------:R-:W-:Y:S01]  /*1140*/  FMUL.FTZ R35, R0, R25 ;  /* 0x0000001900237220 */ /* 0x000fe20000410000 */
[----:B------:R-:W-:-:S03]  /*1150*/  FMUL.FTZ R2, R25, 0.5 ;  /* 0x3f00000019027820 */ /* 0x000fc60000410000 */
[----:B------:R-:W-:-:S04]  /*1160*/  FFMA R0, -R35, R35, R0 ;  /* 0x0000002323007223 */ /* 0x000fc80000000100 */
[----:B------:R-:W-:-:S07]  /*1170*/  FFMA R35, R0, R2, R35 ;  /* 0x0000000200237223 */ /* 0x000fce0000000023 */
.L_x_21:
[----:B------:R-:W-:Y:S05]  /*1180*/  BSYNC.RECONVERGENT B1 ;  /* 0x0000000000017941 */ /* 0x000fea0003800200 */
.L_x_19:
[----:B------:R-:W1:Y:S02]  /*1190*/  LDC.64 R24, c[0x0][0x460] ;  /* 0x00011800ff187b82 */ /* 0x000e640000000a00 */
[----:B-1----:R-:W-:-:S05]  /*11a0*/  IMAD.WIDE R24, R3, 0x4, R24 ;  /* 0x0000000403187825 */ /* 0x002fca00078e0218 */
[----:B------:R1:W-:Y:S04]  /*11b0*/  STG.E desc[UR4][R24.64], R35 ;  /* 0x0000002318007986 */ /* 0x0003e8000c101904 */
[----:B------:R2:W3:Y:S04]  /*11c0*/  LDG.E R26, desc[UR4][R26.64] ;  /* 0x000000041a1a7981 */ /* 0x0004e8000c1e1900 */
[----:B------:R-:W3:Y:S04]  /*11d0*/  LDG.E R31, desc[UR4][R14.64] ;  /* 0x000000040e1f7981 */ /* 0x000ee8000c1e1900 */
[----:B------:R-:W4:Y:S01]  /*11e0*/  LDG.E R0, desc[UR4][R28.64] ;  /* 0x000000041c007981 */ /* 0x000f22000c1e1900 */
[----:B--2---:R-:W-:Y:S01]  /*11f0*/  IMAD.MOV.U32 R27, RZ, RZ, 0x3fd80000 ;  /* 0x3fd80000ff1b7424 */ /* 0x004fe200078e00ff */
[----:B------:R-:W-:Y:S01]  /*1200*/  BSSY.RECONVERGENT B1, `(.L_x_22) ;  /* 0x000001e000017945 */ /* 0x000fe20003800200 */
[----:B---3--:R-:W-:-:S04]  /*1210*/  FADD R31, R26, R31 ;  /* 0x0000001f1a1f7221 */ /* 0x008fc80000000000 */
[----:B------:R-:W-:Y:S01]  /*1220*/  FMUL R31, R31, R31 ;  /* 0x0000001f1f1f7220 */ /* 0x000fe20000400000 */
[----:B----4-:R-:W-:-:S04]  /*1230*/  FFMA R2, R0, R0, 1.1920928955078125e-07 ;  /* 0x3400000000027423 */ /* 0x010fc80000000000 */
[----:B------:R-:W-:Y:S08]  /*1240*/  F2F.F64.F32 R38, R2 ;  /* 0x0000000200267310 */ /* 0x000ff00000201800 */
[----:B------:R-:W2:Y:S02]  /*1250*/  F2F.F64.F32 R30, R31 ;  /* 0x0000001f001e7310 */ /* 0x000ea40000201800 */
[----:B--2---:R-:W-:-:S06]  /*1260*/  DFMA R38, R30, 0.25, R38 ;  /* 0x3fd000001e26782b */ /* 0x004fcc0000000026 */
[----:B------:R-:W2:Y:S04]  /*1270*/  MUFU.RSQ64H R33, R39 ;  /* 0x0000002700217308 */ /* 0x000ea80000001c00 */
[----:B------:R-:W-:Y:S01]  /*1280*/  VIADD R32, R39, 0xfcb00000 ;  /* 0xfcb0000027207836 */ /* 0x000fe20000000000 */
[----:B------:R-:W-:-:S05]  /*1290*/  MOV R26, 0x0 ;  /* 0x00000000001a7802 */ /* 0x000fca0000000f00 */
[----:B--2---:R-:W-:-:S08]  /*12a0*/  DMUL R28, R32, R32 ;  /* 0x00000020201c7228 */ /* 0x004fd00000000000 */
[----:B------:R-:W-:-:S08]  /*12b0*/  DFMA R28, R38, -R28, 1 ;  /* 0x3ff00000261c742b */ /* 0x000fd0000000081c */
[----:B------:R-:W-:Y:S02]  /*12c0*/  DFMA R26, R28, R26, 0.5 ;  /* 0x3fe000001c1a742b */ /* 0x000fe4000000001a */
[----:B------:R-:W-:-:S08]  /*12d0*/  DMUL R28, R32, R28 ;  /* 0x0000001c201c7228 */ /* 0x000fd00000000000 */
[----:B------:R-:W-:Y:S01]  /*12e0*/  DFMA R40, R26, R28, R32 ;  /* 0x0000001c1a28722b */ /* 0x000fe20000000020 */
[----:B------:R-:W-:Y:S01]  /*12f0*/  ISETP.GE.U32.AND P0, PT, R32, 0x7ca00000, PT ;  /* 0x7ca000002000780c */ /* 0x000fe20003f06070 */
[----:B------:R2:W3:Y:S06]  /*1300*/  F2F.F64.F32 R26, R0 ;  /* 0x00000000001a7310 */ /* 0x0004ec0000201800 */
[----:B------:R-:W-:Y:S02]  /*1310*/  DMUL R28, R38, R40 ;  /* 0x00000028261c7228 */ /* 0x000fe40000000000 */
[----:B------:R-:W-:Y:S01]  /*1320*/  IADD3 R31, PT, PT, R41, -0x100000, RZ ;  /* 0xfff00000291f7810 */ /* 0x000fe20007ffe0ff */
[----:B------:R-:W-:-:S05]  /*1330*/  IMAD.MOV.U32 R30, RZ, RZ, R40 ;  /* 0x000000ffff1e7224 */ /* 0x000fca00078e0028 */
[----:B------:R-:W-:-:S08]  /*1340*/  DFMA R36, R28, -R28, R38 ;  /* 0x8000001c1c24722b */ /* 0x000fd00000000026 */
[----:B-1----:R-:W-:Y:S01]  /*1350*/  DFMA R34, R36, R30, R28 ;  /* 0x0000001e2422722b */ /* 0x002fe2000000001c */
[----:B--23--:R-:W-:Y:S10]  /*1360*/  @!P0 BRA `(.L_x_23) ;  /* 0x00000000001c8947 */ /* 0x00cff40003800000 */
[----:B------:R-:W-:Y:S01]  /*1370*/  MOV R30, R40 ;  /* 0x00000028001e7202 */ /* 0x000fe20000000f00 */
[----:B------:R-:W-:Y:S01]  /*1380*/  IMAD.MOV.U32 R34, RZ, RZ, R38 ;  /* 0x000000ffff227224 */ /* 0x000fe200078e0026 */
[----:B------:R-:W-:Y:S01]  /*1390*/  MOV R33, R39 ;  /* 0x0000002700217202 */ /* 0x000fe20000000f00 */
[----:B------:R-:W-:Y:S01]  /*13a0*/  IMAD.MOV.U32 R2, RZ, RZ, R36 ;  /* 0x000000ffff027224 */ /* 0x000fe200078e0024 */
[----:B------:R-:W-:Y:S02]  /*13b0*/  MOV R35, R37 ;  /* 0x0000002500237202 */ /* 0x000fe40000000f00 */
[----:B------:R-:W-:-:S07]  /*13c0*/  MOV R0, 0x13e0 ;  /* 0x000013e000007802 */ /* 0x000fce0000000f00 */
[----:B0-----:R-:W-:Y:S05]  /*13d0*/  CALL.REL.NOINC `($__internal_1_$__cuda_sm20_dsqrt_rn_f64_mediumpath_v1) ;  /* 0x00000014007c7944 */ /* 0x001fea0003c00000 */
.L_x_23:
[----:B------:R-:W-:Y:S05]  /*13e0*/  BSYNC.RECONVERGENT B1 ;  /* 0x0000000000017941 */ /* 0x000fea0003800200 */
.L_x_22:
[----:B------:R-:W1:Y:S01]  /*13f0*/  MUFU.RCP64H R29, R35 ;  /* 0x00000023001d7308 */ /* 0x000e620000001800 */
[----:B------:R-:W-:Y:S01]  /*1400*/  IMAD.MOV.U32 R28, RZ, RZ, 0x1 ;  /* 0x00000001ff1c7424 */ /* 0x000fe200078e00ff */
[----:B------:R-:W-:Y:S01]  /*1410*/  FSETP.GEU.AND P1, PT, |R27|, 6.5827683646048100446e-37, PT ;  /* 0x036000001b00780b */ /* 0x000fe20003f2e200 */
[----:B------:R-:W-:Y:S04]  /*1420*/  BSSY.RECONVERGENT B1, `(.L_x_24) ;  /* 0x0000012000017945 */ /* 0x000fe80003800200 */
[----:B-1----:R-:W-:-:S08]  /*1430*/  DFMA R30, R28, -R34, 1 ;  /* 0x3ff000001c1e742b */ /* 0x002fd00000000822 */
[----:B------:R-:W-:-:S08]  /*1440*/  DFMA R30, R30, R30, R30 ;  /* 0x0000001e1e1e722b */ /* 0x000fd0000000001e */
[----:B------:R-:W-:-:S08]  /*1450*/  DFMA R30, R28, R30, R28 ;  /* 0x0000001e1c1e722b */ /* 0x000fd0000000001c */
[----:B------:R-:W-:-:S08]  /*1460*/  DFMA R28, R30, -R34, 1 ;  /* 0x3ff000001e1c742b */ /* 0x000fd00000000822 */
[----:B------:R-:W-:-:S08]  /*1470*/  DFMA R28, R30, R28, R30 ;  /* 0x0000001c1e1c722b */ /* 0x000fd0000000001e */
[----:B------:R-:W-:-:S08]  /*1480*/  DMUL R30, R26, R28 ;  /* 0x0000001c1a1e7228 */ /* 0x000fd00000000000 */
[----:B------:R-:W-:-:S08]  /*1490*/  DFMA R32, R30, -R34, R26 ;  /* 0x800000221e20722b */ /* 0x000fd0000000001a */
[----:B------:R-:W-:-:S10]  /*14a0*/  DFMA R28, R28, R32, R30 ;  /* 0x000000201c1c722b */ /* 0x000fd4000000001e */
[----:B------:R-:W-:-:S05]  /*14b0*/  FFMA R0, RZ, R35, R29 ;  /* 0x00000023ff007223 */ /* 0x000fca000000001d */
[----:B------:R-:W-:-:S13]  /*14c0*/  FSETP.GT.AND P0, PT, |R0|, 1.469367938527859385e-39, PT ;  /* 0x001000000000780b */ /* 0x000fda0003f04200 */
[----:B------:R-:W-:Y:S05]  /*14d0*/  @P0 BRA P1, `(.L_x_25) ;  /* 0x0000000000180947 */ /* 0x000fea0000800000 */
[----:B------:R-:W-:Y:S01]  /*14e0*/  MOV R32, R26 ;  /* 0x0000001a00207202 */ /* 0x000fe20000000f00 */
[----:B------:R-:W-:Y:S01]  /*14f0*/  IMAD.MOV.U32 R33, RZ, RZ, R27 ;  /* 0x000000ffff217224 */ /* 0x000fe200078e001b */
[----:B------:R-:W-:Y:S01]  /*1500*/  MOV R30, R34 ;  /* 0x00000022001e7202 */ /* 0x000fe20000000f00 */
[----:B------:R-:W-:Y:S01]  /*1510*/  IMAD.MOV.U32 R31, RZ, RZ, R35 ;  /* 0x000000ffff1f7224 */ /* 0x000fe200078e0023 */
[----:B------:R-:W-:-:S07]  /*1520*/  MOV R42, 0x1540 ;  /* 0x00001540002a7802 */ /* 0x000fce0000000f00 */
[----:B0-----:R-:W-:Y:S05]  /*1530*/  CALL.REL.NOINC `($__internal_0_$__cuda_sm20_div_rn_f64_full) ;  /* 0x0000000c00b47944 */ /* 0x001fea0003c00000 */
.L_x_25:
[----:B------:R-:W-:Y:S05]  /*1540*/  BSYNC.RECONVERGENT B1 ;  /* 0x0000000000017941 */ /* 0x000fea0003800200 */
.L_x_24:
[----:B------:R-:W1:Y:S01]  /*1550*/  LDC.64 R26, c[0x0][0x430] ;  /* 0x00010c00ff1a7b82 */ /* 0x000e620000000a00 */
[----:B------:R-:W2:Y:S01]  /*1560*/  F2F.F32.F64 R29, R28 ;  /* 0x0000001c001d7310 */ /* 0x000ea20000301000 */
[----:B-1----:R-:W-:-:S05]  /*1570*/  IMAD.WIDE R26, R3, 0x4, R26 ;  /* 0x00000004031a7825 */ /* 0x002fca00078e021a */
[----:B--2---:R1:W-:Y:S04]  /*1580*/  STG.E desc[UR4][R26.64], R29 ;  /* 0x0000001d1a007986 */ /* 0x0043e8000c101904 */
[----:B------:R2:W3:Y:S04]  /*1590*/  LDG.E R10, desc[UR4][R10.64] ;  /* 0x000000040a0a7981 */ /* 0x0004e8000c1e1900 */
[----:B------:R-:W3:Y:S04]  /*15a0*/  LDG.E R31, desc[UR4][R6.64] ;  /* 0x00000004061f7981 */ /* 0x000ee8000c1e1900 */
[----:B------:R-:W4:Y:S01]  /*15b0*/  LDG.E R0, desc[UR4][R16.64] ;  /* 0x0000000410007981 */ /* 0x000f22000c1e1900 */
[----:B--2---:R-:W-:Y:S01]  /*15c0*/  MOV R11, 0x3fd80000 ;  /* 0x3fd80000000b7802 */ /* 0x004fe20000000f00 */
[----:B------:R-:W-:Y:S01]  /*15d0*/  BSSY.RECONVERGENT B1, `(.L_x_26) ;  /* 0x000001f000017945 */ /* 0x000fe20003800200 */
[----:B---3--:R-:W-:-:S04]  /*15e0*/  FADD R31, R10, R31 ;  /* 0x0000001f0a1f7221 */ /* 0x008fc80000000000 */
[----:B------:R-:W-:Y:S01]  /*15f0*/  FMUL R31, R31, R31 ;  /* 0x0000001f1f1f7220 */ /* 0x000fe20000400000 */
[----:B----4-:R-:W-:-:S04]  /*1600*/  FFMA R2, R0, R0, 1.1920928955078125e-07 ;  /* 0x3400000000027423 */ /* 0x010fc80000000000 */
[----:B------:R-:W-:Y:S08]  /*1610*/  F2F.F64.F32 R34, R2 ;  /* 0x0000000200227310 */ /* 0x000ff00000201800 */
[----:B------:R-:W2:Y:S02]  /*1620*/  F2F.F64.F32 R30, R31 ;  /* 0x0000001f001e7310 */ /* 0x000ea40000201800 */
[----:B--2---:R-:W-:-:S06]  /*1630*/  DFMA R34, R30, 0.25, R34 ;  /* 0x3fd000001e22782b */ /* 0x004fcc0000000022 */
[----:B------:R-:W0:Y:S04]  /*1640*/  MUFU.RSQ64H R33, R35 ;  /* 0x0000002300217308 */ /* 0x000e280000001c00 */
[----:B------:R-:W-:Y:S01]  /*1650*/  IADD3 R32, PT, PT, R35, -0x3500000, RZ ;  /* 0xfcb0000023207810 */ /* 0x000fe20007ffe0ff */
[----:B------:R-:W-:-:S05]  /*1660*/  IMAD.MOV.U32 R10, RZ, RZ, 0x0 ;  /* 0x00000000ff0a7424 */ /* 0x000fca00078e00ff */
[----:B0-----:R-:W-:-:S08]  /*1670*/  DMUL R16, R32, R32 ;  /* 0x0000002020107228 */ /* 0x001fd00000000000 */
[----:B------:R-:W-:-:S08]  /*1680*/  DFMA R16, R34, -R16, 1 ;  /* 0x3ff000002210742b */ /* 0x000fd00000000810 */
[----:B------:R-:W-:Y:S02]  /*1690*/  DFMA R10, R16, R10, 0.5 ;  /* 0x3fe00000100a742b */ /* 0x000fe4000000000a */
[----:B------:R-:W-:-:S08]  /*16a0*/  DMUL R16, R32, R16 ;  /* 0x0000001020107228 */ /* 0x000fd00000000000 */
[----:B------:R-:W-:Y:S01]  /*16b0*/  DFMA R38, R10, R16, R32 ;  /* 0x000000100a26722b */ /* 0x000fe20000000020 */
[----:B------:R-:W-:Y:S01]  /*16c0*/  ISETP.GE.U32.AND P0, PT, R32, 0x7ca00000, PT ;  /* 0x7ca000002000780c */ /* 0x000fe20003f06070 */
[----:B------:R0:W2:Y:S06]  /*16d0*/  F2F.F64.F32 R10, R0 ;  /* 0x00000000000a7310 */ /* 0x0000ac0000201800 */
[----:B-1----:R-:W-:Y:S02]  /*16e0*/  DMUL R28, R34, R38 ;  /* 0x00000026221c7228 */ /* 0x002fe40000000000 */
[----:B------:R-:W-:Y:S01]  /*16f0*/  VIADD R31, R39, 0xfff00000 ;  /* 0xfff00000271f7836 */ /* 0x000fe20000000000 */
[----:B------:R-:W-:-:S05]  /*1700*/  MOV R30, R38 ;  /* 0x00000026001e7202 */ /* 0x000fca0000000f00 */
[----:B------:R-:W-:-:S08]  /*1710*/  DFMA R16, R28, -R28, R34 ;  /* 0x8000001c1c10722b */ /* 0x000fd00000000022 */
[----:B------:R-:W-:Y:S01]  /*1720*/  DFMA R36, R16, R30, R28 ;  /* 0x0000001e1024722b */ /* 0x000fe2000000001c */
[----:B0-2---:R-:W-:Y:S10]  /*1730*/  @!P0 BRA `(.L_x_27) ;  /* 0x0000000000208947 */ /* 0x005ff40003800000 */
[----:B------:R-:W-:Y:S01]  /*1740*/  MOV R33, R35 ;  /* 0x0000002300217202 */ /* 0x000fe20000000f00 */
[----:B------:R-:W-:Y:S01]  /*1750*/  IMAD.MOV.U32 R30, RZ, RZ, R38 ;  /* 0x000000ffff1e7224 */ /* 0x000fe200078e0026 */
[----:B------:R-:W-:Y:S01]  /*1760*/  MOV R35, R17 ;  /* 0x0000001100237202 */ /* 0x000fe20000000f00 */
[----:B------:R-:W-:Y:S01]  /*1770*/  IMAD.MOV.U32 R2, RZ, RZ, R16 ;  /* 0x000000ffff027224 */ /* 0x000fe200078e0010 */
[----:B------:R-:W-:-:S07]  /*1780*/  MOV R0, 0x17a0 ;  /* 0x000017a000007802 */ /* 0x000fce0000000f00 */
[----:B------:R-:W-:Y:S05]  /*1790*/  CALL.REL.NOINC `($__internal_1_$__cuda_sm20_dsqrt_rn_f64_mediumpath_v1) ;  /* 0x00000010008c7944 */ /* 0x000fea0003c00000 */
[----:B------:R-:W-:Y:S01]  /*17a0*/  IMAD.MOV.U32 R36, RZ, RZ, R34 ;  /* 0x000000ffff247224 */ /* 0x000fe200078e0022 */
[----:B------:R-:W-:-:S07]  /*17b0*/  MOV R37, R35 ;  /* 0x0000002300257202 */ /* 0x000fce0000000f00 */
.L_x_27:
[----:B------:R-:W-:Y:S05]  /*17c0*/  BSYNC.RECONVERGENT B1 ;  /* 0x0000000000017941 */ /* 0x000fea0003800200 */
.L_x_26:
[----:B------:R-:W0:Y:S01]  /*17d0*/  MUFU.RCP64H R17, R37 ;  /* 0x0000002500117308 */ /* 0x000e220000001800 */
[----:B------:R-:W-:Y:S01]  /*17e0*/  IMAD.MOV.U32 R16, RZ, RZ, 0x1 ;  /* 0x00000001ff107424 */ /* 0x000fe200078e00ff */
[----:B------:R-:W-:Y:S01]  /*17f0*/  FSETP.GEU.AND P1, PT, |R11|, 6.5827683646048100446e-37, PT ;  /* 0x036000000b00780b */ /* 0x000fe20003f2e200 */
[----:B------:R-:W-:Y:S04]  /*1800*/  BSSY.RECONVERGENT B1, `(.L_x_28) ;  /* 0x0000014000017945 */ /* 0x000fe80003800200 */
[----:B0-----:R-:W-:-:S08]  /*1810*/  DFMA R28, R16, -R36, 1 ;  /* 0x3ff00000101c742b */ /* 0x001fd00000000824 */
        /* <DEDUP_REMOVED lines=15> */
[----:B------:R-:W-:Y:S05]  /*1910*/  CALL.REL.NOINC `($__internal_0_$__cuda_sm20_div_rn_f64_full) ;  /* 0x0000000800bc7944 */ /* 0x000fea0003c00000 */
[----:B------:R-:W-:Y:S01]  /*1920*/  MOV R16, R28 ;  /* 0x0000001c00107202 */ /* 0x000fe20000000f00 */
[----:B------:R-:W-:-:S07]  /*1930*/  IMAD.MOV.U32 R17, RZ, RZ, R29 ;  /* 0x000000ffff117224 */ /* 0x000fce00078e001d */
.L_x_29:
[----:B------:R-:W-:Y:S05]  /*1940*/  BSYNC.RECONVERGENT B1 ;  /* 0x0000000000017941 */ /* 0x000fea0003800200 */
.L_x_28:
[----:B------:R-:W0:Y:S01]  /*1950*/  LDC.64 R10, c[0x0][0x438] ;  /* 0x00010e00ff0a7b82 */ /* 0x000e220000000a00 */
[----:B------:R-:W1:Y:S01]  /*1960*/  F2F.F32.F64 R17, R16 ;  /* 0x0000001000117310 */ /* 0x000e620000301000 */
[----:B0-----:R-:W-:-:S05]  /*1970*/  IMAD.WIDE R10, R3, 0x4, R10 ;  /* 0x00000004030a7825 */ /* 0x001fca00078e020a */
[----:B-1----:R0:W-:Y:S04]  /*1980*/  STG.E desc[UR4][R10.64], R17 ;  /* 0x000000110a007986 */ /* 0x0021e8000c101904 */
[----:B------:R-:W2:Y:S04]  /*1990*/  LDG.E R20, desc[UR4][R20.64] ;  /* 0x0000000414147981 */ /* 0x000ea8000c1e1900 */
[----:B------:R1:W2:Y:S04]  /*19a0*/  LDG.E R15, desc[UR4][R14.64] ;  /* 0x000000040e0f7981 */ /* 0x0002a8000c1e1900 */
[----:B------:R-:W3:Y:S01]  /*19b0*/  LDG.E R8, desc[UR4][R8.64] ;  /* 0x0000000408087981 */ /* 0x000ee2000c1e1900 */
[----:B-1----:R-:W-:Y:S01]  /*19c0*/  IMAD.MOV.U32 R14, RZ, RZ, 0x0 ;  /* 0x00000000ff0e7424 */ /* 0x002fe200078e00ff */
[----:B------:R-:W-:Y:S01]  /*19d0*/  BSSY.RECONVERGENT B1, `(.L_x_30) ;  /* 0x000001f000017945 */ /* 0x000fe20003800200 */
[----:B--2---:R-:W-:Y:S01]  /*19e0*/  FADD R2, R20, R15 ;  /* 0x0000000f14027221 */ /* 0x004fe20000000000 */
[----:B---3--:R-:W-:-:S03]  /*19f0*/  FFMA R0, R8, R8, 1.1920928955078125e-07 ;  /* 0x3400000008007423 */ /* 0x008fc60000000008 */
[----:B------:R-:W-:Y:S01]  /*1a00*/  FMUL R2, R2, R2 ;  /* 0x0000000202027220 */ /* 0x000fe20000400000 */
[----:B------:R-:W-:Y:S08]  /*1a10*/  F2F.F64.F32 R34, R0 ;  /* 0x0000000000227310 */ /* 0x000ff00000201800 */
[----:B------:R-:W1:Y:S02]  /*1a20*/  F2F.F64.F32 R28, R2 ;  /* 0x00000002001c7310 */ /* 0x000e640000201800 */
[----:B-1----:R-:W-:-:S06]  /*1a30*/  DFMA R34, R28, 0.25, R34 ;  /* 0x3fd000001c22782b */ /* 0x002fcc0000000022 */
[----:B------:R-:W0:Y:S04]  /*1a40*/  MUFU.RSQ64H R33, R35 ;  /* 0x0000002300217308 */ /* 0x000e280000001c00 */
[----:B------:R-:W-:Y:S02]  /*1a50*/  IADD3 R32, PT, PT, R35, -0x3500000, RZ ;  /* 0xfcb0000023207810 */ /* 0x000fe40007ffe0ff */
[----:B------:R-:W-:-:S04]  /*1a60*/  MOV R15, 0x3fd80000 ;  /* 0x3fd80000000f7802 */ /* 0x000fc80000000f00 */
[----:B0-----:R-:W-:-:S08]  /*1a70*/  DMUL R16, R32, R32 ;  /* 0x0000002020107228 */ /* 0x001fd00000000000 */
[----:B------:R-:W-:-:S08]  /*1a80*/  DFMA R16, R34, -R16, 1 ;  /* 0x3ff000002210742b */ /* 0x000fd00000000810 */
[----:B------:R-:W-:Y:S02]  /*1a90*/  DFMA R14, R16, R14, 0.5 ;  /* 0x3fe00000100e742b */ /* 0x000fe4000000000e */
[----:B------:R-:W-:-:S08]  /*1aa0*/  DMUL R16, R32, R16 ;  /* 0x0000001020107228 */ /* 0x000fd00000000000 */
[----:B------:R-:W-:Y:S01]  /*1ab0*/  DFMA R14, R14, R16, R32 ;  /* 0x000000100e0e722b */ /* 0x000fe20000000020 */
[----:B------:R-:W-:Y:S01]  /*1ac0*/  ISETP.GE.U32.AND P0, PT, R32, 0x7ca00000, PT ;  /* 0x7ca000002000780c */ /* 0x000fe20003f06070 */
[----:B------:R-:W0:Y:S06]  /*1ad0*/  F2F.F64.F32 R8, R8 ;  /* 0x0000000800087310 */ /* 0x000e2c0000201800 */
[----:B------:R-:W-:Y:S02]  /*1ae0*/  DMUL R28, R34, R14 ;  /* 0x0000000e221c7228 */ /* 0x000fe40000000000 */
[----:B------:R-:W-:Y:S01]  /*1af0*/  VIADD R31, R15, 0xfff00000 ;  /* 0xfff000000f1f7836 */ /* 0x000fe20000000000 */
[----:B------:R-:W-:-:S05]  /*1b00*/  MOV R30, R14 ;  /* 0x0000000e001e7202 */ /* 0x000fca0000000f00 */
[----:B------:R-:W-:-:S08]  /*1b10*/  DFMA R20, R28, -R28, R34 ;  /* 0x8000001c1c14722b */ /* 0x000fd00000000022 */
[----:B------:R-:W-:Y:S01]  /*1b20*/  DFMA R16, R20, R30, R28 ;  /* 0x0000001e1410722b */ /* 0x000fe2000000001c */
[----:B0-----:R-:W-:Y:S10]  /*1b30*/  @!P0 BRA `(.L_x_31) ;  /* 0x0000000000208947 */ /* 0x001ff40003800000 */
        /* <DEDUP_REMOVED lines=8> */
.L_x_31:
[----:B------:R-:W-:Y:S05]  /*1bc0*/  BSYNC.RECONVERGENT B1 ;  /* 0x0000000000017941 */ /* 0x000fea0003800200 */
.L_x_30:
        /* <DEDUP_REMOVED lines=23> */
.L_x_33:
[----:B------:R-:W-:Y:S05]  /*1d40*/  BSYNC.RECONVERGENT B1 ;  /* 0x0000000000017941 */ /* 0x000fea0003800200 */
.L_x_32:
        /* <DEDUP_REMOVED lines=9> */
[----:B--2---:R-:W-:-:S04]  /*1de0*/  FADD R2, R12, R7 ;  /* 0x000000070c027221 */ /* 0x004fc80000000000 */
[----:B------:R-:W-:Y:S01]  /*1df0*/  FMUL R16, R2, R2 ;  /* 0x0000000202107220 */ /* 0x000fe20000400000 */
[----:B---3--:R-:W-:-:S04]  /*1e00*/  FFMA R0, R18, R18, 1.1920928955078125e-07 ;  /* 0x3400000012007423 */ /* 0x008fc80000000012 */
        /* <DEDUP_REMOVED lines=12> */
[----:B------:R0:W1:Y:S06]  /*1ed0*/  F2F.F64.F32 R6, R18 ;  /* 0x0000001200067310 */ /* 0x00006c0000201800 */
[----:B------:R-:W-:Y:S02]  /*1ee0*/  DMUL R28, R34, R12 ;  /* 0x0000000c221c7228 */ /* 0x000fe40000000000 */
[----:B------:R-:W-:Y:S01]  /*1ef0*/  VIADD R31, R13, 0xfff00000 ;  /* 0xfff000000d1f7836 */ /* 0x000fe20000000000 */
[----:B------:R-:W-:-:S05]  /*1f00*/  MOV R30, R12 ;  /* 0x0000000c001e7202 */ /* 0x000fca0000000f00 */
[----:B------:R-:W-:-:S08]  /*1f10*/  DFMA R16, R28, -R28, R34 ;  /* 0x8000001c1c10722b */ /* 0x000fd00000000022 */
[----:B------:R-:W-:Y:S01]  /*1f20*/  DFMA R14, R16, R30, R28 ;  /* 0x0000001e100e722b */ /* 0x000fe2000000001c */
[----:B01----:R-:W-:Y:S10]  /*1f30*/  @!P0 BRA `(.L_x_35) ;  /* 0x0000000000208947 */ /* 0x003ff40003800000 */
        /* <DEDUP_REMOVED lines=8> */
.L_x_35:
[----:B------:R-:W-:Y:S05]  /*1fc0*/  BSYNC.RECONVERGENT B1 ;  /* 0x0000000000017941 */ /* 0x000fea0003800200 */
.L_x_34:
        /* <DEDUP_REMOVED lines=23> */
.L_x_37:
[----:B------:R-:W-:Y:S05]  /*2140*/  BSYNC.RECONVERGENT B1 ;  /* 0x0000000000017941 */ /* 0x000fea0003800200 */
.L_x_36:
[----:B------:R-:W0:Y:S01]  /*2150*/  LDC.64 R6, c[0x0][0x448] ;  /* 0x00011200ff067b82 */ /* 0x000e220000000a00 */
[----:B------:R-:W1:Y:S07]  /*2160*/  F2F.F32.F64 R19, R12 ;  /* 0x0000000c00137310 */ /* 0x000e6e0000301000 */
[----:B------:R-:W2:Y:S08]  /*2170*/  LDC.64 R14, c[0x0][0x450] ;  /* 0x00011400ff0e7b82 */ /* 0x000eb00000000a00 */
[----:B------:R-:W3:Y:S01]  /*2180*/  LDC.64 R16, c[0x0][0x390] ;  /* 0x0000e400ff107b82 */ /* 0x000ee20000000a00 */
[----:B0-----:R-:W-:-:S05]  /*2190*/  IMAD.WIDE R6, R3, 0x4, R6 ;  /* 0x0000000403067825 */ /* 0x001fca00078e0206 */
[----:B-1----:R3:W-:Y:S04]  /*21a0*/  STG.E desc[UR4][R6.64], R19 ;  /* 0x0000001306007986 */ /* 0x0027e8000c101904 */
[----:B------:R-:W4:Y:S04]  /*21b0*/  LDG.E R26, desc[UR4][R26.64] ;  /* 0x000000041a1a7981 */ /* 0x000f28000c1e1900 */
[----:B------:R-:W4:Y:S04]  /*21c0*/  LDG.E R9, desc[UR4][R8.64] ;  /* 0x0000000408097981 */ /* 0x000f28000c1e1900 */
[----:B------:R-:W5:Y:S01]  /*21d0*/  LDG.E R10, desc[UR4][R10.64] ;  /* 0x000000040a0a7981 */ /* 0x000f62000c1e1900 */
[----:B--2---:R-:W-:-:S04]  /*21e0*/  IMAD.WIDE R12, R3, 0x4, R14 ;  /* 0x00000004030c7825 */ /* 0x004fc800078e020e */
[----:B---3--:R-:W-:-:S04]  /*21f0*/  IMAD.WIDE R6, R3, 0x4, R16 ;  /* 0x0000000403067825 */ /* 0x008fc800078e0210 */
[----:B----4-:R-:W-:Y:S01]  /*2200*/  FADD R0, R26, -R9 ;  /* 0x800000091a007221 */ /* 0x010fe20000000000 */
[----:B-----5:R-:W-:-:S04]  /*2210*/  FADD R21, -R19, R10 ;  /* 0x0000000a13157221 */ /* 0x020fc80000000100 */
[----:B------:R-:W-:-:S04]  /*2220*/  FADD R0, R0, R21 ;  /* 0x0000001500007221 */ /* 0x000fc80000000000 */
[----:B------:R-:W-:-:S05]  /*2230*/  FMUL R15, R0, 0.5 ;  /* 0x3f000000000f7820 */ /* 0x000fca0000400000 */
[----:B------:R-:W-:Y:S04]  /*2240*/  STG.E desc[UR4][R12.64], R15 ;  /* 0x0000000f0c007986 */ /* 0x000fe8000c101904 */
[----:B------:R0:W2:Y:S01]  /*2250*/  LDG.E R0, desc[UR4][R6.64] ;  /* 0x0000000406007981 */ /* 0x0000a2000c1e1900 */
[----:B------:R-:W-:Y:S01]  /*2260*/  F2F.F64.F32 R10, R15 ;  /* 0x0000000f000a7310 */ /* 0x000fe20000201800 */
[----:B0-----:R-:W0:Y:S07]  /*2270*/  LDC.64 R6, c[0x0][0x470] ;  /* 0x00011c00ff067b82 */ /* 0x001e2e0000000a00 */
[----:B--2---:R-:W1:Y:S02]  /*2280*/  F2F.F64.F32 R8, R0 ;  /* 0x0000000000087310 */ /* 0x004e640000201800 */
[----:B-1----:R-:W-:Y:S01]  /*2290*/  DFMA R8, RZ, R8, R10 ;  /* 0x00000008ff08722b */ /* 0x002fe2000000000a */
[----:B------:R-:W1:Y:S05]  /*22a0*/  LDC.64 R10, c[0x0][0x468] ;  /* 0x00011a00ff0a7b82 */ /* 0x000e6a0000000a00 */
[----:B------:R-:W2:Y:S02]  /*22b0*/  F2F.F32.F64 R17, R8 ;  /* 0x0000000800117310 */ /* 0x000ea40000301000 */
[----:B--2---:R-:W-:Y:S01]  /*22c0*/  FSETP.GT.AND P0, PT, R17, RZ, PT ;  /* 0x000000ff1100720b */ /* 0x004fe20003f04000 */
[----:B-1----:R-:W-:-:S05]  /*22d0*/  IMAD.WIDE R10, R3, 0x4, R10 ;  /* 0x00000004030a7825 */ /* 0x002fca00078e020a */
[----:B------:R1:W-:Y:S07]  /*22e0*/  STG.E desc[UR4][R10.64], R17 ;  /* 0x000000110a007986 */ /* 0x0003ee000c101904 */
[----:B------:R-:W2:Y:S01]  /*22f0*/  @P0 LDG.E R19, desc[UR4][R22.64] ;  /* 0x0000000416130981 */ /* 0x000ea2000c1e1900 */
[C---:B0-----:R-:W-:Y:S01]  /*2300*/  IMAD.WIDE R6, R3.reuse, 0x4, R6 ;  /* 0x0000000403067825 */ /* 0x041fe200078e0206 */
[----:B------:R-:W-:Y:S01]  /*2310*/  UMOV UR6, 0x9999999a ;  /* 0x9999999a00067882 */ /* 0x000fe20000000000 */
[----:B------:R-:W-:Y:S01]  /*2320*/  UMOV UR7, 0x3fc99999 ;  /* 0x3fc9999900077882 */ /* 0x000fe20000000000 */
[----:B-1----:R-:W0:Y:S01]  /*2330*/  LDC.64 R16, c[0x0][0x380] ;  /* 0x0000e000ff107b82 */ /* 0x002e220000000a00 */
[----:B------:R-:W2:Y:S04]  /*2340*/  @!P0 LDG.E R19, desc[UR4][R24.64] ;  /* 0x0000000418138981 */ /* 0x000ea8000c1e1900 */
[----:B--2---:R-:W-:Y:S04]  /*2350*/  STG.E desc[UR4][R6.64], R19 ;  /* 0x0000001306007986 */ /* 0x004fe8000c101904 */
[----:B------:R-:W2:Y:S04]  /*2360*/  LDG.E R0, desc[UR4][R10.64] ;  /* 0x000000040a007981 */ /* 0x000ea8000c1e1900 */
[----:B------:R-:W3:Y:S01]  /*2370*/  LDG.E R4, desc[UR4][R4.64] ;  /* 0x0000000404047981 */ /* 0x000ee2000c1e1900 */
[----:B------:R-:W-:Y:S01]  /*2380*/  F2F.F64.F32 R14, R19 ;  /* 0x00000013000e7310 */ /* 0x000fe20000201800 */
[----:B0-----:R-:W-:-:S07]  /*2390*/  IMAD.WIDE R2, R3, 0x4, R16 ;  /* 0x0000000403027825 */ /* 0x001fce00078e0210 */
[----:B--2---:R-:W0:Y:S08]  /*23a0*/  F2F.F64.F32 R12, R0 ;  /* 0x00000000000c7310 */ /* 0x004e300000201800 */
[----:B---3--:R-:W1:Y:S01]  /*23b0*/  F2F.F64.F32 R8, R4 ;  /* 0x0000000400087310 */ /* 0x008e620000201800 */
[----:B0-----:R-:W-:-:S08]  /*23c0*/  DMUL R12, R12, UR6 ;  /* 0x000000060c0c7c28 */ /* 0x001fd00008000000 */
[----:B-1----:R-:W-:-:S10]  /*23d0*/  DFMA R8, R12, R14, R8 ;  /* 0x0000000e0c08722b */ /* 0x002fd40000000008 */
[----:B------:R-:W0:Y:S02]  /*23e0*/  F2F.F32.F64 R9, R8 ;  /* 0x0000000800097310 */ /* 0x000e240000301000 */
[----:B0-----:R-:W-:Y:S01]  /*23f0*/  STG.E desc[UR4][R2.64], R9 ;  /* 0x0000000902007986 */ /* 0x001fe2000c101904 */
[----:B------:R-:W-:Y:S05]  /*2400*/  EXIT ;  /* 0x000000000000794d */ /* 0x000fea0003800000 */
        .weak           $__internal_0_$__cuda_sm20_div_rn_f64_full
        .type           $__internal_0_$__cuda_sm20_div_rn_f64_full,@function
        .size           $__internal_0_$__cuda_sm20_div_rn_f64_full,($__internal_1_$__cuda_sm20_dsqrt_rn_f64_mediumpath_v1 - $__internal_0_$__cuda_sm20_div_rn_f64_full)
$__internal_0_$__cuda_sm20_div_rn_f64_full:
[C---:B------:R-:W-:Y:S01]  /*2410*/  FSETP.GEU.AND P0, PT, |R31|.reuse, 1.469367938527859385e-39, PT ;  /* 0x001000001f00780b */ /* 0x040fe20003f0e200 */
[----:B------:R-:W-:Y:S01]  /*2420*/  IMAD.MOV.U32 R34, RZ, RZ, 0x1 ;  /* 0x00000001ff227424 */ /* 0x000fe200078e00ff */
[----:B------:R-:W-:Y:S01]  /*2430*/  LOP3.LUT R28, R31, 0x800fffff, RZ, 0xc0, !PT ;  /* 0x800fffff1f1c7812 */ /* 0x000fe200078ec0ff */
[----:B------:R-:W-:Y:S01]  /*2440*/  BSSY.RECONVERGENT B2, `(.L_x_38) ;  /* 0x0000054000027945 */ /* 0x000fe20003800200 */
[C---:B------:R-:W-:Y:S02]  /*2450*/  FSETP.GEU.AND P2, PT, |R33|.reuse, 1.469367938527859385e-39, PT ;  /* 0x001000002100780b */ /* 0x040fe40003f4e200 */
[----:B------:R-:W-:Y:S02]  /*2460*/  LOP3.LUT R29, R28, 0x3ff00000, RZ, 0xfc, !PT ;  /* 0x3ff000001c1d7812 */ /* 0x000fe400078efcff */
[----:B------:R-:W-:Y:S02]  /*2470*/  MOV R28, R30 ;  /* 0x0000001e001c7202 */ /* 0x000fe40000000f00 */
[----:B------:R-:W-:-:S02]  /*2480*/  LOP3.LUT R2, R33, 0x7ff00000, RZ, 0xc0, !PT ;  /* 0x7ff0000021027812 */ /* 0x000fc400078ec0ff */
[----:B------:R-:W-:Y:S01]  /*2490*/  MOV R0, 0x1ca00000 ;  /* 0x1ca0000000007802 */ /* 0x000fe20000000f00 */
[----:B------:R-:W-:Y:S01]  /*24a0*/  @!P0 DMUL R28, R30, 8.98846567431157953865e+307 ;  /* 0x7fe000001e1c8828 */ /* 0x000fe20000000000 */
[----:B------:R-:W-:-:S03]  /*24b0*/  LOP3.LUT R43, R31, 0x7ff00000, RZ, 0xc0, !PT ;  /* 0x7ff000001f2b7812 */ /* 0x000fc600078ec0ff */
[----:B------:R-:W-:Y:S02]  /*24c0*/  @!P2 LOP3.LUT R37, R31, 0x7ff00000, RZ, 0xc0, !PT ;  /* 0x7ff000001f25a812 */ /* 0x000fe400078ec0ff */
[----:B------:R-:W0:Y:S01]  /*24d0*/  MUFU.RCP64H R35, R29 ;  /* 0x0000001d00237308 */ /* 0x000e220000001800 */
[C---:B------:R-:W-:Y:S02]  /*24e0*/  ISETP.GE.U32.AND P1, PT, R2.reuse, R43, PT ;  /* 0x0000002b0200720c */ /* 0x040fe40003f26070 */
[----:B------:R-:W-:Y:S02]  /*24f0*/  @!P2 ISETP.GE.U32.AND P3, PT, R2, R37, PT ;  /* 0x000000250200a20c */ /* 0x000fe40003f66070 */
[----:B------:R-:W-:Y:S02]  /*2500*/  @!P2 MOV R40, RZ ;  /* 0x000000ff0028a202 */ /* 0x000fe40000000f00 */
[----:B------:R-:W-:Y:S02]  /*2510*/  @!P2 SEL R37, R0, 0x63400000, !P3 ;  /* 0x634000000025a807 */ /* 0x000fe40005800000 */
[----:B------:R-:W-:Y:S01]  /*2520*/  @!P0 LOP3.LUT R43, R29, 0x7ff00000, RZ, 0xc0, !PT ;  /* 0x7ff000001d2b8812 */ /* 0x000fe200078ec0ff */
[----:B0-----:R-:W-:-:S08]  /*2530*/  DFMA R38, R34, -R28, 1 ;  /* 0x3ff000002226742b */ /* 0x001fd0000000081c */
[----:B------:R-:W-:-:S08]  /*2540*/  DFMA R38, R38, R38, R38 ;  /* 0x000000262626722b */ /* 0x000fd00000000026 */
[----:B------:R-:W-:Y:S01]  /*2550*/  DFMA R38, R34, R38, R34 ;  /* 0x000000262226722b */ /* 0x000fe20000000022 */
[--C-:B------:R-:W-:Y:S02]  /*2560*/  @!P2 LOP3.LUT R34, R37, 0x80000000, R33.reuse, 0xf8, !PT ;  /* 0x800000002522a812 */ /* 0x100fe400078ef821 */
[----:B------:R-:W-:Y:S02]  /*2570*/  SEL R35, R0, 0x63400000, !P1 ;  /* 0x6340000000237807 */ /* 0x000fe40004800000 */
[----:B------:R-:W-:Y:S01]  /*2580*/  @!P2 LOP3.LUT R41, R34, 0x100000, RZ, 0xfc, !PT ;  /* 0x001000002229a812 */ /* 0x000fe200078efcff */
[----:B------:R-:W-:Y:S02]  /*2590*/  IMAD.MOV.U32 R34, RZ, RZ, R32 ;  /* 0x000000ffff227224 */ /* 0x000fe400078e0020 */
[----:B------:R-:W-:Y:S01]  /*25a0*/  DFMA R36, R38, -R28, 1 ;  /* 0x3ff000002624742b */ /* 0x000fe2000000081c */
[----:B------:R-:W-:-:S06]  /*25b0*/  LOP3.LUT R35, R35, 0x800fffff, R33, 0xf8, !PT ;  /* 0x800fffff23237812 */ /* 0x000fcc00078ef821 */
[----:B------:R-:W-:Y:S02]  /*25c0*/  @!P2 DFMA R34, R34, 2, -R40 ;  /* 0x400000002222a82b */ /* 0x000fe40000000828 */
[----:B------:R-:W-:-:S08]  /*25d0*/  DFMA R36, R38, R36, R38 ;  /* 0x000000242624722b */ /* 0x000fd00000000026 */
[----:B------:R-:W-:-:S08]  /*25e0*/  DMUL R38, R36, R34 ;  /* 0x0000002224267228 */ /* 0x000fd00000000000 */
[----:B------:R-:W-:-:S08]  /*25f0*/  DFMA R40, R38, -R28, R34 ;  /* 0x8000001c2628722b */ /* 0x000fd00000000022 */
[----:B------:R-:W-:Y:S01]  /*2600*/  DFMA R40, R36, R40, R38 ;  /* 0x000000282428722b */ /* 0x000fe20000000026 */
[----:B------:R-:W-:Y:S01]  /*2610*/  IMAD.MOV.U32 R36, RZ, RZ, R2 ;  /* 0x000000ffff247224 */ /* 0x000fe200078e0002 */
[----:B------:R-:W-:Y:S01]  /*2620*/  @!P2 LOP3.LUT R36, R35, 0x7ff00000, RZ, 0xc0, !PT ;  /* 0x7ff000002324a812 */ /* 0x000fe200078ec0ff */
[----:B------:R-:W-:-:S03]  /*2630*/  VIADD R38, R43, 0xffffffff ;  /* 0xffffffff2b267836 */ /* 0x000fc60000000000 */
[----:B------:R-:W-:-:S04]  /*2640*/  IADD3 R37, PT, PT, R36, -0x1, RZ ;  /* 0xffffffff24257810 */ /* 0x000fc80007ffe0ff */
[----:B------:R-:W-:-:S04]  /*2650*/  ISETP.GT.U32.AND P0, PT, R37, 0x7feffffe, PT ;  /* 0x7feffffe2500780c */ /* 0x000fc80003f04070 */
[----:B------:R-:W-:-:S13]  /*2660*/  ISETP.GT.U32.OR P0, PT, R38, 0x7feffffe, P0 ;  /* 0x7feffffe2600780c */ /* 0x000fda0000704470 */
[----:B------:R-:W-:Y:S05]  /*2670*/  @P0 BRA `(.L_x_39) ;  /* 0x00000000006c0947 */ /* 0x000fea0003800000 */
[----:B------:R-:W-:-:S04]  /*2680*/  LOP3.LUT R33, R31, 0x7ff00000, RZ, 0xc0, !PT ;  /* 0x7ff000001f217812 */ /* 0x000fc800078ec0ff */
[CC--:B------:R-:W-:Y:S02]  /*2690*/  VIADDMNMX R32, R2.reuse, -R33.reuse, 0xb9600000, !PT ;  /* 0xb960000002207446 */ /* 0x0c0fe40007800921 */
[----:B------:R-:W-:Y:S02]  /*26a0*/  ISETP.GE.U32.AND P0, PT, R2, R33, PT ;  /* 0x000000210200720c */ /* 0x000fe40003f06070 */
[----:B------:R-:W-:Y:S02]  /*26b0*/  VIMNMX R32, PT, PT, R32, 0x46a00000, PT ;  /* 0x46a0000020207848 */ /* 0x000fe40003fe0100 */
[----:B------:R-:W-:-:S04]  /*26c0*/  SEL R33, R0, 0x63400000, !P0 ;  /* 0x6340000000217807 */ /* 0x000fc80004000000 */
[----:B------:R-:W-:Y:S02]  /*26d0*/  IADD3 R0, PT, PT, -R33, R32, RZ ;  /* 0x0000002021007210 */ /* 0x000fe40007ffe1ff */
[----:B------:R-:W-:-:S03]  /*26e0*/  MOV R32, RZ ;  /* 0x000000ff00207202 */ /* 0x000fc60000000f00 */
[----:B------:R-:W-:-:S06]  /*26f0*/  VIADD R33, R0, 0x7fe00000 ;  /* 0x7fe0000000217836 */ /* 0x000fcc0000000000 */
[----:B------:R-:W-:-:S10]  /*2700*/  DMUL R38, R40, R32 ;  /* 0x0000002028267228 */ /* 0x000fd40000000000 */
[----:B------:R-:W-:-:S13]  /*2710*/  FSETP.GTU.AND P0, PT, |R39|, 1.469367938527859385e-39, PT ;  /* 0x001000002700780b */ /* 0x000fda0003f0c200 */
[----:B------:R-:W-:Y:S05]  /*2720*/  @P0 BRA `(.L_x_40) ;  /* 0x0000000000940947 */ /* 0x000fea0003800000 */
[----:B------:R-:W-:Y:S01]  /*2730*/  DFMA R28, R40, -R28, R34 ;  /* 0x8000001c281c722b */ /* 0x000fe20000000022 */
[----:B------:R-:W-:-:S09]  /*2740*/  IMAD.MOV.U32 R32, RZ, RZ, RZ ;  /* 0x000000ffff207224 */ /* 0x000fd200078e00ff */
[C---:B------:R-:W-:Y:S02]  /*2750*/  FSETP.NEU.AND P0, PT, R29.reuse, RZ, PT ;  /* 0x000000ff1d00720b */ /* 0x040fe40003f0d000 */
[----:B------:R-:W-:-:S04]  /*2760*/  LOP3.LUT R31, R29, 0x80000000, R31, 0x48, !PT ;  /* 0x800000001d1f7812 */ /* 0x000fc800078e481f */
[----:B------:R-:W-:-:S07]  /*2770*/  LOP3.LUT R33, R31, R33, RZ, 0xfc, !PT ;  /* 0x000000211f217212 */ /* 0x000fce00078efcff */
[----:B------:R-:W-:Y:S05]  /*2780*/  @!P0 BRA `(.L_x_40) ;  /* 0x00000000007c8947 */ /* 0x000fea0003800000 */
[----:B------:R-:W-:Y:S01]  /*2790*/  IADD3 R29, PT, PT, -R0, RZ, RZ ;  /* 0x000000ff001d7210 */ /* 0x000fe20007ffe1ff */
[----:B------:R-:W-:Y:S01]  /*27a0*/  IMAD.MOV.U32 R28, RZ, RZ, RZ ;  /* 0x000000ffff1c7224 */ /* 0x000fe200078e00ff */
[----:B------:R-:W-:-:S05]  /*27b0*/  DMUL.RP R32, R40, R32 ;  /* 0x0000002028207228 */ /* 0x000fca0000008000 */
[----:B------:R-:W-:-:S05]  /*27c0*/  DFMA R28, R38, -R28, R40 ;  /* 0x8000001c261c722b */ /* 0x000fca0000000028 */
[----:B------:R-:W-:Y:S02]  /*27d0*/  LOP3.LUT R31, R33, R31, RZ, 0x3c, !PT ;  /* 0x0000001f211f7212 */ /* 0x000fe400078e3cff */
[----:B------:R-:W-:-:S04]  /*27e0*/  IADD3 R28, PT, PT, -R0, -0x43300000, RZ ;  /* 0xbcd00000001c7810 */ /* 0x000fc80007ffe1ff */
[----:B------:R-:W-:-:S04]  /*27f0*/  FSETP.NEU.AND P0, PT, |R29|, R28, PT ;  /* 0x0000001c1d00720b */ /* 0x000fc80003f0d200 */
[----:B------:R-:W-:Y:S02]  /*2800*/  FSEL R38, R32, R38, !P0 ;  /* 0x0000002620267208 */ /* 0x000fe40004000000 */
[----:B------:R-:W-:Y:S01]  /*2810*/  FSEL R39, R31, R39, !P0 ;  /* 0x000000271f277208 */ /* 0x000fe20004000000 */
[----:B------:R-:W-:Y:S06]  /*2820*/  BRA `(.L_x_40) ;  /* 0x0000000000547947 */ /* 0x000fec0003800000 */
.L_x_39:
[----:B------:R-:W-:-:S14]  /*2830*/  DSETP.NAN.AND P0, PT, R32, R32, PT ;  /* 0x000000202000722a */ /* 0x000fdc0003f08000 */
[----:B------:R-:W-:Y:S05]  /*2840*/  @P0 BRA `(.L_x_41) ;  /* 0x0000000000440947 */ /* 0x000fea0003800000 */
[----:B------:R-:W-:-:S14]  /*2850*/  DSETP.NAN.AND P0, PT, R30, R30, PT ;  /* 0x0000001e1e00722a */ /* 0x000fdc0003f08000 */
[----:B------:R-:W-:Y:S05]  /*2860*/  @P0 BRA `(.L_x_42) ;  /* 0x0000000000300947 */ /* 0x000fea0003800000 */
[----:B------:R-:W-:Y:S01]  /*2870*/  ISETP.NE.AND P0, PT, R36, R43, PT ;  /* 0x0000002b2400720c */ /* 0x000fe20003f05270 */
[----:B------:R-:W-:Y:S01]  /*2880*/  IMAD.MOV.U32 R39, RZ, RZ, -0x80000 ;  /* 0xfff80000ff277424 */ /* 0x000fe200078e00ff */
[----:B------:R-:W-:-:S11]  /*2890*/  MOV R38, 0x0 ;  /* 0x0000000000267802 */ /* 0x000fd60000000f00 */
[----:B------:R-:W-:Y:S05]  /*28a0*/  @!P0 BRA `(.L_x_40) ;  /* 0x0000000000348947 */ /* 0x000fea0003800000 */
[----:B------:R-:W-:Y:S02]  /*28b0*/  ISETP.NE.AND P0, PT, R36, 0x7ff00000, PT ;  /* 0x7ff000002400780c */ /* 0x000fe40003f05270 */
[----:B------:R-:W-:Y:S02]  /*28c0*/  LOP3.LUT R39, R33, 0x80000000, R31, 0x48, !PT ;  /* 0x8000000021277812 */ /* 0x000fe400078e481f */
[----:B------:R-:W-:-:S13]  /*28d0*/  ISETP.EQ.OR P0, PT, R43, RZ, !P0 ;  /* 0x000000ff2b00720c */ /* 0x000fda0004702670 */
[----:B------:R-:W-:Y:S02]  /*28e0*/  @P0 LOP3.LUT R0, R39, 0x7ff00000, RZ, 0xfc, !PT ;  /* 0x7ff0000027000812 */ /* 0x000fe400078efcff */
[----:B------:R-:W-:Y:S01]  /*28f0*/  @!P0 MOV R38, RZ ;  /* 0x000000ff00268202 */ /* 0x000fe20000000f00 */
[----:B------:R-:W-:Y:S01]  /*2900*/  @P0 IMAD.MOV.U32 R38, RZ, RZ, RZ ;  /* 0x000000ffff260224 */ /* 0x000fe200078e00ff */
[----:B------:R-:W-:Y:S01]  /*2910*/  @P0 MOV R39, R0 ;  /* 0x0000000000270202 */ /* 0x000fe20000000f00 */
[----:B------:R-:W-:Y:S06]  /*2920*/  BRA `(.L_x_40) ;  /* 0x0000000000147947 */ /* 0x000fec0003800000 */
.L_x_42:
[----:B------:R-:W-:Y:S01]  /*2930*/  LOP3.LUT R39, R31, 0x80000, RZ, 0xfc, !PT ;  /* 0x000800001f277812 */ /* 0x000fe200078efcff */
[----:B------:R-:W-:Y:S01]  /*2940*/  IMAD.MOV.U32 R38, RZ, RZ, R30 ;  /* 0x000000ffff267224 */ /* 0x000fe200078e001e */
[----:B------:R-:W-:Y:S06]  /*2950*/  BRA `(.L_x_40) ;  /* 0x0000000000087947 */ /* 0x000fec0003800000 */
.L_x_41:
[----:B------:R-:W-:Y:S02]  /*2960*/  LOP3.LUT R39, R33, 0x80000, RZ, 0xfc, !PT ;  /* 0x0008000021277812 */ /* 0x000fe400078efcff */
[----:B------:R-:W-:-:S07]  /*2970*/  MOV R38, R32 ;  /* 0x0000002000267202 */ /* 0x000fce0000000f00 */
.L_x_40:
[----:B------:R-:W-:Y:S05]  /*2980*/  BSYNC.RECONVERGENT B2 ;  /* 0x0000000000027941 */ /* 0x000fea0003800200 */
.L_x_38:
[----:B------:R-:W-:Y:S01]  /*2990*/  IMAD.MOV.U32 R43, RZ, RZ, 0x0 ;  /* 0x00000000ff2b7424 */ /* 0x000fe200078e00ff */
[----:B------:R-:W-:Y:S01]  /*29a0*/  MOV R29, R39 ;  /* 0x00000027001d7202 */ /* 0x000fe20000000f00 */
[----:B------:R-:W-:Y:S02]  /*29b0*/  IMAD.MOV.U32 R28, RZ, RZ, R38 ;  /* 0x000000ffff1c7224 */ /* 0x000fe400078e0026 */
[----:B------:R-:W-:Y:S05]  /*29c0*/  RET.REL.NODEC R42 `(_Z9updatephiPfS_S_iiS_S_S_S_S_S_S_S_S_S_S_S_S_S_S_S_S_S_S_S_S_S_S_S_S_S_S_) ;  /* 0xffffffd42a8c7950 */ /* 0x000fea0003c3ffff */
        .weak           $__internal_1_$__cuda_sm20_dsqrt_rn_f64_mediumpath_v1
        .type           $__internal_1_$__cuda_sm20_dsqrt_rn_f64_mediumpath_v1,@function
        .size           $__internal_1_$__cuda_sm20_dsqrt_rn_f64_mediumpath_v1,($__internal_2_$__cuda_sm20_sqrt_rn_f32_slowpath - $__internal_1_$__cuda_sm20_dsqrt_rn_f64_mediumpath_v1)
$__internal_1_$__cuda_sm20_dsqrt_rn_f64_mediumpath_v1:
[----:B------:R-:W-:Y:S01]  /*29d0*/  ISETP.GE.U32.AND P0, PT, R32, -0x3400000, PT ;  /* 0xfcc000002000780c */ /* 0x000fe20003f06070 */
[----:B------:R-:W-:Y:S01]  /*29e0*/  BSSY.RECONVERGENT B2, `(.L_x_43) ;  /* 0x0000025000027945 */ /* 0x000fe20003800200 */
[----:B------:R-:W-:Y:S01]  /*29f0*/  MOV R32, R34 ;  /* 0x0000002200207202 */ /* 0x000fe20000000f00 */
[----:B------:R-:W-:-:S10]  /*2a00*/  IMAD.MOV.U32 R34, RZ, RZ, R2 ;  /* 0x000000ffff227224 */ /* 0x000fd400078e0002 */
[----:B------:R-:W-:Y:S05]  /*2a10*/  @!P0 BRA `(.L_x_44) ;  /* 0x0000000000208947 */ /* 0x000fea0003800000 */
[----:B------:R-:W-:-:S10]  /*2a20*/  DFMA.RM R30, R34, R30, R28 ;  /* 0x0000001e221e722b */ /* 0x000fd4000000401c */
[----:B------:R-:W-:-:S04]  /*2a30*/  IADD3 R28, P0, PT, R30, 0x1, RZ ;  /* 0x000000011e1c7810 */ /* 0x000fc80007f1e0ff */
[----:B------:R-:W-:-:S06]  /*2a40*/  IADD3.X R29, PT, PT, RZ, R31, RZ, P0, !PT ;  /* 0x0000001fff1d7210 */ /* 0x000fcc00007fe4ff */
[----:B------:R-:W-:-:S08]  /*2a50*/  DFMA.RP R32, -R30, R28, R32 ;  /* 0x0000001c1e20722b */ /* 0x000fd00000008120 */
[----:B------:R-:W-:-:S06]  /*2a60*/  DSETP.GT.AND P0, PT, R32, RZ, PT ;  /* 0x000000ff2000722a */ /* 0x000fcc0003f04000 */
[----:B------:R-:W-:Y:S02]  /*2a70*/  FSEL R28, R28, R30, P0 ;  /* 0x0000001e1c1c7208 */ /* 0x000fe40000000000 */
[----:B------:R-:W-:Y:S01]  /*2a80*/  FSEL R29, R29, R31, P0 ;  /* 0x0000001f1d1d7208 */ /* 0x000fe20000000000 */
[----:B------:R-:W-:Y:S06]  /*2a90*/  BRA `(.L_x_45) ;  /* 0x0000000000647947 */ /* 0x000fec0003800000 */
.L_x_44:
[----:B------:R-:W-:-:S14]  /*2aa0*/  DSETP.NE.AND P0, PT, R32, RZ, PT ;  /* 0x000000ff2000722a */ /* 0x000fdc0003f05000 */
[----:B------:R-:W-:Y:S05]  /*2ab0*/  @!P0 BRA `(.L_x_46) ;  /* 0x0000000000588947 */ /* 0x000fea0003800000 */
[----:B------:R-:W-:-:S13]  /*2ac0*/  ISETP.GE.AND P0, PT, R33, RZ, PT ;  /* 0x000000ff2100720c */ /* 0x000fda0003f06270 */
[----:B------:R-:W-:Y:S01]  /*2ad0*/  @!P0 MOV R28, 0x0 ;  /* 0x00000000001c8802 */ /* 0x000fe20000000f00 */
[----:B------:R-:W-:Y:S01]  /*2ae0*/  @!P0 IMAD.MOV.U32 R29, RZ, RZ, -0x80000 ;  /* 0xfff80000ff1d8424 */ /* 0x000fe200078e00ff */
[----:B------:R-:W-:Y:S06]  /*2af0*/  @!P0 BRA `(.L_x_45) ;  /* 0x00000000004c8947 */ /* 0x000fec0003800000 */
[----:B------:R-:W-:-:S13]  /*2b00*/  ISETP.GT.AND P0, PT, R33, 0x7fefffff, PT ;  /* 0x7fefffff2100780c */ /* 0x000fda0003f04270 */
[----:B------:R-:W-:Y:S05]  /*2b10*/  @P0 BRA `(.L_x_46) ;  /* 0x0000000000400947 */ /* 0x000fea0003800000 */
[----:B------:R-:W-:Y:S01]  /*2b20*/  DMUL R34, R32, 8.11296384146066816958e+31 ;  /* 0x4690000020227828 */ /* 0x000fe20000000000 */
[----:B------:R-:W-:Y:S01]  /*2b30*/  MOV R30, 0x0 ;  /* 0x00000000001e7802 */ /* 0x000fe20000000f00 */
[----:B------:R-:W-:Y:S01]  /*2b40*/  IMAD.MOV.U32 R31, RZ, RZ, 0x3fd80000 ;  /* 0x3fd80000ff1f7424 */ /* 0x000fe200078e00ff */
[----:B------:R-:W-:-:S03]  /*2b50*/  MOV R32, RZ ;  /* 0x000000ff00207202 */ /* 0x000fc60000000f00 */
[----:B------:R-:W0:Y:S03]  /*2b60*/  MUFU.RSQ64H R33, R35 ;  /* 0x0000002300217308 */ /* 0x000e260000001c00 */
[----:B0-----:R-:W-:-:S08]  /*2b70*/  DMUL R28, R32, R32 ;  /* 0x00000020201c7228 */ /* 0x001fd00000000000 */
[----:B------:R-:W-:-:S08]  /*2b80*/  DFMA R28, R34, -R28, 1 ;  /* 0x3ff00000221c742b */ /* 0x000fd0000000081c */
[----:B------:R-:W-:Y:S02]  /*2b90*/  DFMA R30, R28, R30, 0.5 ;  /* 0x3fe000001c1e742b */ /* 0x000fe4000000001e */
[----:B------:R-:W-:-:S08]  /*2ba0*/  DMUL R28, R32, R28 ;  /* 0x0000001c201c7228 */ /* 0x000fd00000000000 */
[----:B------:R-:W-:-:S08]  /*2bb0*/  DFMA R30, R30, R28, R32 ;  /* 0x0000001c1e1e722b */ /* 0x000fd00000000020 */
[----:B------:R-:W-:Y:S02]  /*2bc0*/  DMUL R28, R34, R30 ;  /* 0x0000001e221c7228 */ /* 0x000fe40000000000 */
[----:B------:R-:W-:-:S06]  /*2bd0*/  IADD3 R31, PT, PT, R31, -0x100000, RZ ;  /* 0xfff000001f1f7810 */ /* 0x000fcc0007ffe0ff */
[----:B------:R-:W-:-:S08]  /*2be0*/  DFMA R32, R28, -R28, R34 ;  /* 0x8000001c1c20722b */ /* 0x000fd00000000022 */
[----:B------:R-:W-:-:S10]  /*2bf0*/  DFMA R28, R30, R32, R28 ;  /* 0x000000201e1c722b */ /* 0x000fd4000000001c */
[----:B------:R-:W-:Y:S01]  /*2c00*/  IADD3 R29, PT, PT, R29, -0x3500000, RZ ;  /* 0xfcb000001d1d7810 */ /* 0x000fe20007ffe0ff */
[----:B------:R-:W-:Y:S06]  /*2c10*/  BRA `(.L_x_45) ;  /* 0x0000000000047947 */ /* 0x000fec0003800000 */
.L_x_46:
[----:B------:R-:W-:-:S11]  /*2c20*/  DADD R28, R32, R32 ;  /* 0x00000000201c7229 */ /* 0x000fd60000000020 */
.L_x_45:
[----:B------:R-:W-:Y:S05]  /*2c30*/  BSYNC.RECONVERGENT B2 ;  /* 0x0000000000027941 */ /* 0x000fea0003800200 */
.L_x_43:
[----:B------:R-:W-:Y:S01]  /*2c40*/  IMAD.MOV.U32 R34, RZ, RZ, R28 ;  /* 0x000000ffff227224 */ /* 0x000fe200078e001c */
[----:B------:R-:W-:Y:S01]  /*2c50*/  MOV R35, R29 ;  /* 0x0000001d00237202 */ /* 0x000fe20000000f00 */
[----:B------:R-:W-:Y:S01]  /*2c60*/  IMAD.MOV.U32 R29, RZ, RZ, 0x0 ;  /* 0x00000000ff1d7424 */ /* 0x000fe200078e00ff */
[----:B------:R-:W-:-:S04]  /*2c70*/  MOV R28, R0 ;  /* 0x00000000001c7202 */ /* 0x000fc80000000f00 */
[----:B------:R-:W-:Y:S05]  /*2c80*/  RET.REL.NODEC R28 `(_Z9updatephiPfS_S_iiS_S_S_S_S_S_S_S_S_S_S_S_S_S_S_S_S_S_S_S_S_S_S_S_S_S_S_) ;  /* 0xffffffd01cdc7950 */ /* 0x000fea0003c3ffff */
        .weak           $__internal_2_$__cuda_sm20_sqrt_rn_f32_slowpath
        .type           $__internal_2_$__cuda_sm20_sqrt_rn_f32_slowpath,@function
        .size           $__internal_2_$__cuda_sm20_sqrt_rn_f32_slowpath,(.L_x_51 - $__internal_2_$__cuda_sm20_sqrt_rn_f32_slowpath)
$__internal_2_$__cuda_sm20_sqrt_rn_f32_slowpath:
[----:B------:R-:W-:-:S13]  /*2c90*/  LOP3.LUT P0, RZ, R0, 0x7fffffff, RZ, 0xc0, !PT ;  /* 0x7fffffff00ff7812 */ /* 0x000fda000780c0ff */
[----:B------:R-:W-:Y:S01]  /*2ca0*/  @!P0 MOV R42, R0 ;  /* 0x00000000002a8202 */ /* 0x000fe20000000f00 */
[----:B------:R-:W-:Y:S06]  /*2cb0*/  @!P0 BRA `(.L_x_47) ;  /* 0x0000000000408947 */ /* 0x000fec0003800000 */
[----:B------:R-:W-:-:S13]  /*2cc0*/  FSETP.GEU.FTZ.AND P0, PT, R0, RZ, PT ;  /* 0x000000ff0000720b */ /* 0x000fda0003f1e000 */
[----:B------:R-:W-:Y:S01]  /*2cd0*/  @!P0 MOV R42, 0x7fffffff ;  /* 0x7fffffff002a8802 */ /* 0x000fe20000000f00 */
[----:B------:R-:W-:Y:S06]  /*2ce0*/  @!P0 BRA `(.L_x_47) ;  /* 0x0000000000348947 */ /* 0x000fec0003800000 */
[----:B------:R-:W-:-:S13]  /*2cf0*/  FSETP.GTU.FTZ.AND P0, PT, |R0|, +INF , PT ;  /* 0x7f8000000000780b */ /* 0x000fda0003f1c200 */
[----:B------:R-:W-:Y:S01]  /*2d00*/  @P0 FADD.FTZ R42, R0, 1 ;  /* 0x3f800000002a0421 */ /* 0x000fe20000010000 */
[----:B------:R-:W-:Y:S06]  /*2d10*/  @P0 BRA `(.L_x_47) ;  /* 0x0000000000280947 */ /* 0x000fec0003800000 */
[----:B------:R-:W-:-:S13]  /*2d20*/  FSETP.NEU.FTZ.AND P0, PT, |R0|, +INF , PT ;  /* 0x7f8000000000780b */ /* 0x000fda0003f1d200 */
[----:B------:R-:W-:-:S04]  /*2d30*/  @P0 FFMA R43, R0, 1.84467440737095516160e+19, RZ ;  /* 0x5f800000002b0823 */ /* 0x000fc800000000ff */
[----:B------:R-:W0:Y:S02]  /*2d40*/  @P0 MUFU.RSQ R42, R43 ;  /* 0x0000002b002a0308 */ /* 0x000e240000001400 */
[----:B0-----:R-:W-:Y:S01]  /*2d50*/  @P0 FMUL.FTZ R33, R43, R42 ;  /* 0x0000002a2b210220 */ /* 0x001fe20000410000 */
[----:B------:R-:W-:Y:S01]  /*2d60*/  @P0 FMUL.FTZ R45, R42, 0.5 ;  /* 0x3f0000002a2d0820 */ /* 0x000fe20000410000 */
[----:B------:R-:W-:Y:S02]  /*2d70*/  @!P0 IMAD.MOV.U32 R42, RZ, RZ, R0 ;  /* 0x000000ffff2a8224 */ /* 0x000fe400078e0000 */
[----:B------:R-:W-:-:S04]  /*2d80*/  @P0 FADD.FTZ R44, -R33, -RZ ;  /* 0x800000ff212c0221 */ /* 0x000fc80000010100 */
[----:B------:R-:W-:-:S04]  /*2d90*/  @P0 FFMA R44, R33, R44, R43 ;  /* 0x0000002c212c0223 */ /* 0x000fc8000000002b */
[----:B------:R-:W-:-:S04]  /*2da0*/  @P0 FFMA R44, R44, R45, R33 ;  /* 0x0000002d2c2c0223 */ /* 0x000fc80000000021 */
[----:B------:R-:W-:-:S07]  /*2db0*/  @P0 FMUL.FTZ R42, R44, 2.3283064365386962891e-10 ;  /* 0x2f8000002c2a0820 */ /* 0x000fce0000410000 */
.L_x_47:
[----:B------:R-:W-:Y:S01]  /*2dc0*/  HFMA2 R33, -RZ, RZ, 0, 0 ;  /* 0x00000000ff217431 */ /* 0x000fe200000001ff */
[----:B------:R-:W-:-:S03]  /*2dd0*/  MOV R0, R42 ;  /* 0x0000002a00007202 */ /* 0x000fc60000000f00 */
[----:B------:R-:W-:Y:S05]  /*2de0*/  RET.REL.NODEC R32 `(_Z9updatephiPfS_S_iiS_S_S_S_S_S_S_S_S_S_S_S_S_S_S_S_S_S_S_S_S_S_S_S_S_S_S_) ;  /* 0xffffffd020847950 */ /* 0x000fea0003c3ffff */
.L_x_48:
[----:B------:R-:W-:-:S00]  /*2df0*/  BRA `(.L_x_48) ;  /* 0xfffffffc00fc7947 */ /* 0x000fc0000383ffff */
[----:B------:R-:W-:-:S00]  /*2e00*/  NOP ;  /* 0x0000000000007918 */ /* 0x000fc00000000000 */
[----:B------:R-:W-:-:S00]  /*2e10*/  NOP ;  /* 0x0000000000007918 */ /* 0x000fc00000000000 */
[----:B------:R-:W-:-:S00]  /*2e20*/  NOP ;  /* 0x0000000000007918 */ /* 0x000fc00000000000 */
[----:B------:R-:W-:-:S00]  /*2e30*/  NOP ;  /* 0x0000000000007918 */ /* 0x000fc00000000000 */
[----:B------:R-:W-:-:S00]  /*2e40*/  NOP ;  /* 0x0000000000007918 */ /* 0x000fc00000000000 */
[----:B------:R-:W-:-:S00]  /*2e50*/  NOP ;  /* 0x0000000000007918 */ /* 0x000fc00000000000 */
[----:B------:R-:W-:-:S00]  /*2e60*/  NOP ;  /* 0x0000000000007918 */ /* 0x000fc00000000000 */
[----:B------:R-:W-:-:S00]  /*2e70*/  NOP ;  /* 0x0000000000007918 */ /* 0x000fc00000000000 */
.L_x_51:


//--------------------- .nv.shared.reserved.0     --------------------------
	.section	.nv.shared.reserved.0,"aw",@nobits
	.weak		__nv_reservedSMEM_offset_0_alias
	.size		__nv_reservedSMEM_offset_0_alias, 0, 64
	.other		__nv_reservedSMEM_offset_0_alias,@"STO_CUDA_RESERVED_SHARED STV_DEFAULT"
__nv_reservedSMEM_offset_0_alias:
	.zero		0
	.zero		64


//--------------------- .nv.constant0._Z9updatephiPfS_S_iiS_S_S_S_S_S_S_S_S_S_S_S_S_S_S_S_S_S_S_S_S_S_S_S_S_S_S_ --------------------------
	.section	.nv.constant0._Z9updatephiPfS_S_iiS_S_S_S_S_S_S_S_S_S_S_S_S_S_S_S_S_S_S_S_S_S_S_S_S_S_S_,"a",@progbits
	.sectionflags	@""
	.align	4
.nv.constant0._Z9updatephiPfS_S_iiS_S_S_S_S_S_S_S_S_S_S_S_S_S_S_S_S_S_S_S_S_S_S_S_S_S_S_:
	.zero		1144


//--------------------- SYMBOLS --------------------------

	.type		.nv.reservedSmem.offset0,@object
	.size		.nv.reservedSmem.offset0,0x4
